//
// Generated by NVIDIA NVVM Compiler
//
// Compiler Build ID: CL-36424714
// Cuda compilation tools, release 13.0, V13.0.88
// Based on NVVM 20.0.0
//

.version 9.0
.target sm_100
.address_size 64

	// .globl	_Z5hellov
.extern .func  (.param .b32 func_retval0) vprintf
(
	.param .b64 vprintf_param_0,
	.param .b64 vprintf_param_1
)
;
// _ZZ18matrix_multiply_v3PfS_S_ffiiiE2As has been demoted
// _ZZ18matrix_multiply_v3PfS_S_ffiiiE2Bs has been demoted
// _ZZ18matrix_multiply_v4PfS_S_ffiiiE2As has been demoted
// _ZZ18matrix_multiply_v4PfS_S_ffiiiE2Bs has been demoted
// _ZZ18matrix_multiply_v5PfS_S_ffiiiE2As has been demoted
// _ZZ18matrix_multiply_v5PfS_S_ffiiiE2Bs has been demoted
// _ZZ18matrix_multiply_v6PfS_S_ffiiiE2As has been demoted
// _ZZ18matrix_multiply_v6PfS_S_ffiiiE2Bs has been demoted
.global .align 1 .b8 $str[34] = {72, 101, 108, 108, 111, 32, 102, 114, 111, 109, 32, 98, 108, 111, 99, 107, 58, 32, 37, 117, 44, 32, 116, 104, 114, 101, 97, 100, 58, 32, 37, 117, 10};

.visible .entry _Z5hellov()
{
	.local .align 8 .b8 	__local_depot0[8];
	.reg .b64 	%SP;
	.reg .b64 	%SPL;
	.reg .b32 	%r<5>;
	.reg .b64 	%rd<5>;

	mov.u64 	%SPL, __local_depot0;
	cvta.local.u64 	%SP, %SPL;
	add.u64 	%rd1, %SP, 0;
	add.u64 	%rd2, %SPL, 0;
	mov.u32 	%r1, %ctaid.x;
	mov.u32 	%r2, %tid.x;
	st.local.v2.u32 	[%rd2], {%r1, %r2};
	mov.u64 	%rd3, $str;
	cvta.global.u64 	%rd4, %rd3;
	{ // callseq 0, 0
	.param .b64 param0;
	st.param.b64 	[param0], %rd4;
	.param .b64 param1;
	st.param.b64 	[param1], %rd1;
	.param .b32 retval0;
	call.uni (retval0), 
	vprintf, 
	(
	param0, 
	param1
	);
	ld.param.b32 	%r3, [retval0];
	} // callseq 0
	ret;

}
	// .globl	_Z15matrix_multiplyPfS_S_ffiii
.visible .entry _Z15matrix_multiplyPfS_S_ffiii(
	.param .u64 .ptr .align 1 _Z15matrix_multiplyPfS_S_ffiii_param_0,
	.param .u64 .ptr .align 1 _Z15matrix_multiplyPfS_S_ffiii_param_1,
	.param .u64 .ptr .align 1 _Z15matrix_multiplyPfS_S_ffiii_param_2,
	.param .f32 _Z15matrix_multiplyPfS_S_ffiii_param_3,
	.param .f32 _Z15matrix_multiplyPfS_S_ffiii_param_4,
	.param .u32 _Z15matrix_multiplyPfS_S_ffiii_param_5,
	.param .u32 _Z15matrix_multiplyPfS_S_ffiii_param_6,
	.param .u32 _Z15matrix_multiplyPfS_S_ffiii_param_7
)
{
	.reg .pred 	%p<13>;
	.reg .b32 	%r<46>;
	.reg .b32 	%f<73>;
	.reg .b64 	%rd<40>;

	ld.param.u64 	%rd5, [_Z15matrix_multiplyPfS_S_ffiii_param_0];
	ld.param.u64 	%rd6, [_Z15matrix_multiplyPfS_S_ffiii_param_1];
	ld.param.u64 	%rd4, [_Z15matrix_multiplyPfS_S_ffiii_param_2];
	ld.param.f32 	%f13, [_Z15matrix_multiplyPfS_S_ffiii_param_3];
	ld.param.f32 	%f14, [_Z15matrix_multiplyPfS_S_ffiii_param_4];
	ld.param.u32 	%r22, [_Z15matrix_multiplyPfS_S_ffiii_param_5];
	ld.param.u32 	%r20, [_Z15matrix_multiplyPfS_S_ffiii_param_6];
	ld.param.u32 	%r23, [_Z15matrix_multiplyPfS_S_ffiii_param_7];
	cvta.to.global.u64 	%rd1, %rd6;
	cvta.to.global.u64 	%rd2, %rd5;
	mov.u32 	%r24, %ctaid.x;
	mov.u32 	%r25, %ntid.x;
	mov.u32 	%r26, %tid.x;
	mad.lo.s32 	%r1, %r24, %r25, %r26;
	mov.u32 	%r27, %ctaid.y;
	mov.u32 	%r28, %ntid.y;
	mov.u32 	%r29, %tid.y;
	mad.lo.s32 	%r30, %r27, %r28, %r29;
	setp.ge.s32 	%p1, %r1, %r22;
	setp.ge.s32 	%p2, %r30, %r23;
	or.pred  	%p3, %p1, %p2;
	@%p3 bra 	$L__BB1_14;
	setp.lt.s32 	%p4, %r20, 1;
	mov.f32 	%f72, 0f00000000;
	@%p4 bra 	$L__BB1_13;
	mul.lo.s32 	%r3, %r20, %r1;
	and.b32  	%r4, %r20, 7;
	setp.lt.u32 	%p5, %r20, 8;
	mov.f32 	%f72, 0f00000000;
	mov.b32 	%r44, 0;
	@%p5 bra 	$L__BB1_5;
	and.b32  	%r44, %r20, 2147483640;
	neg.s32 	%r42, %r44;
	shl.b32 	%r7, %r23, 3;
	add.s64 	%rd3, %rd2, 16;
	mov.f32 	%f72, 0f00000000;
	mul.wide.s32 	%rd11, %r23, 4;
	mov.u32 	%r40, %r3;
	mov.u32 	%r41, %r30;
$L__BB1_4:
	.pragma "nounroll";
	mul.wide.s32 	%rd7, %r40, 4;
	add.s64 	%rd8, %rd3, %rd7;
	ld.global.f32 	%f19, [%rd8+-16];
	mul.wide.s32 	%rd9, %r41, 4;
	add.s64 	%rd10, %rd1, %rd9;
	ld.global.f32 	%f20, [%rd10];
	fma.rn.f32 	%f21, %f19, %f20, %f72;
	ld.global.f32 	%f22, [%rd8+-12];
	add.s64 	%rd12, %rd10, %rd11;
	ld.global.f32 	%f23, [%rd12];
	fma.rn.f32 	%f24, %f22, %f23, %f21;
	ld.global.f32 	%f25, [%rd8+-8];
	add.s64 	%rd13, %rd12, %rd11;
	ld.global.f32 	%f26, [%rd13];
	fma.rn.f32 	%f27, %f25, %f26, %f24;
	ld.global.f32 	%f28, [%rd8+-4];
	add.s64 	%rd14, %rd13, %rd11;
	ld.global.f32 	%f29, [%rd14];
	fma.rn.f32 	%f30, %f28, %f29, %f27;
	ld.global.f32 	%f31, [%rd8];
	add.s64 	%rd15, %rd14, %rd11;
	ld.global.f32 	%f32, [%rd15];
	fma.rn.f32 	%f33, %f31, %f32, %f30;
	ld.global.f32 	%f34, [%rd8+4];
	add.s64 	%rd16, %rd15, %rd11;
	ld.global.f32 	%f35, [%rd16];
	fma.rn.f32 	%f36, %f34, %f35, %f33;
	ld.global.f32 	%f37, [%rd8+8];
	add.s64 	%rd17, %rd16, %rd11;
	ld.global.f32 	%f38, [%rd17];
	fma.rn.f32 	%f39, %f37, %f38, %f36;
	ld.global.f32 	%f40, [%rd8+12];
	add.s64 	%rd18, %rd17, %rd11;
	ld.global.f32 	%f41, [%rd18];
	fma.rn.f32 	%f72, %f40, %f41, %f39;
	add.s32 	%r42, %r42, 8;
	add.s32 	%r41, %r41, %r7;
	add.s32 	%r40, %r40, 8;
	setp.ne.s32 	%p6, %r42, 0;
	@%p6 bra 	$L__BB1_4;
$L__BB1_5:
	setp.eq.s32 	%p7, %r4, 0;
	@%p7 bra 	$L__BB1_13;
	and.b32  	%r15, %r20, 3;
	setp.lt.u32 	%p8, %r4, 4;
	@%p8 bra 	$L__BB1_8;
	add.s32 	%r32, %r44, %r3;
	mul.wide.s32 	%rd19, %r32, 4;
	add.s64 	%rd20, %rd2, %rd19;
	ld.global.f32 	%f43, [%rd20];
	mad.lo.s32 	%r33, %r44, %r23, %r30;
	mul.wide.s32 	%rd21, %r33, 4;
	add.s64 	%rd22, %rd1, %rd21;
	ld.global.f32 	%f44, [%rd22];
	fma.rn.f32 	%f45, %f43, %f44, %f72;
	ld.global.f32 	%f46, [%rd20+4];
	mul.wide.s32 	%rd23, %r23, 4;
	add.s64 	%rd24, %rd22, %rd23;
	ld.global.f32 	%f47, [%rd24];
	fma.rn.f32 	%f48, %f46, %f47, %f45;
	ld.global.f32 	%f49, [%rd20+8];
	add.s64 	%rd25, %rd24, %rd23;
	ld.global.f32 	%f50, [%rd25];
	fma.rn.f32 	%f51, %f49, %f50, %f48;
	ld.global.f32 	%f52, [%rd20+12];
	add.s64 	%rd26, %rd25, %rd23;
	ld.global.f32 	%f53, [%rd26];
	fma.rn.f32 	%f72, %f52, %f53, %f51;
	add.s32 	%r44, %r44, 4;
$L__BB1_8:
	setp.eq.s32 	%p9, %r15, 0;
	@%p9 bra 	$L__BB1_13;
	setp.eq.s32 	%p10, %r15, 1;
	@%p10 bra 	$L__BB1_11;
	add.s32 	%r34, %r44, %r3;
	mul.wide.s32 	%rd27, %r34, 4;
	add.s64 	%rd28, %rd2, %rd27;
	ld.global.f32 	%f55, [%rd28];
	mad.lo.s32 	%r35, %r44, %r23, %r30;
	mul.wide.s32 	%rd29, %r35, 4;
	add.s64 	%rd30, %rd1, %rd29;
	ld.global.f32 	%f56, [%rd30];
	fma.rn.f32 	%f57, %f55, %f56, %f72;
	ld.global.f32 	%f58, [%rd28+4];
	mul.wide.s32 	%rd31, %r23, 4;
	add.s64 	%rd32, %rd30, %rd31;
	ld.global.f32 	%f59, [%rd32];
	fma.rn.f32 	%f72, %f58, %f59, %f57;
	add.s32 	%r44, %r44, 2;
$L__BB1_11:
	and.b32  	%r36, %r20, 1;
	setp.eq.b32 	%p11, %r36, 1;
	not.pred 	%p12, %p11;
	@%p12 bra 	$L__BB1_13;
	add.s32 	%r37, %r44, %r3;
	mul.wide.s32 	%rd33, %r37, 4;
	add.s64 	%rd34, %rd2, %rd33;
	ld.global.f32 	%f60, [%rd34];
	mad.lo.s32 	%r38, %r44, %r23, %r30;
	mul.wide.s32 	%rd35, %r38, 4;
	add.s64 	%rd36, %rd1, %rd35;
	ld.global.f32 	%f61, [%rd36];
	fma.rn.f32 	%f72, %f60, %f61, %f72;
$L__BB1_13:
	mad.lo.s32 	%r39, %r23, %r1, %r30;
	cvta.to.global.u64 	%rd37, %rd4;
	mul.wide.s32 	%rd38, %r39, 4;
	add.s64 	%rd39, %rd37, %rd38;
	ld.global.f32 	%f62, [%rd39];
	mul.f32 	%f63, %f14, %f62;
	fma.rn.f32 	%f64, %f13, %f72, %f63;
	st.global.f32 	[%rd39], %f64;
$L__BB1_14:
	ret;

}
	// .globl	_Z18matrix_multiply_v2PfS_S_ffiii
.visible .entry _Z18matrix_multiply_v2PfS_S_ffiii(
	.param .u64 .ptr .align 1 _Z18matrix_multiply_v2PfS_S_ffiii_param_0,
	.param .u64 .ptr .align 1 _Z18matrix_multiply_v2PfS_S_ffiii_param_1,
	.param .u64 .ptr .align 1 _Z18matrix_multiply_v2PfS_S_ffiii_param_2,
	.param .f32 _Z18matrix_multiply_v2PfS_S_ffiii_param_3,
	.param .f32 _Z18matrix_multiply_v2PfS_S_ffiii_param_4,
	.param .u32 _Z18matrix_multiply_v2PfS_S_ffiii_param_5,
	.param .u32 _Z18matrix_multiply_v2PfS_S_ffiii_param_6,
	.param .u32 _Z18matrix_multiply_v2PfS_S_ffiii_param_7
)
{
	.reg .pred 	%p<13>;
	.reg .b32 	%r<47>;
	.reg .b32 	%f<73>;
	.reg .b64 	%rd<40>;

	ld.param.u64 	%rd5, [_Z18matrix_multiply_v2PfS_S_ffiii_param_0];
	ld.param.u64 	%rd6, [_Z18matrix_multiply_v2PfS_S_ffiii_param_1];
	ld.param.u64 	%rd4, [_Z18matrix_multiply_v2PfS_S_ffiii_param_2];
	ld.param.f32 	%f13, [_Z18matrix_multiply_v2PfS_S_ffiii_param_3];
	ld.param.f32 	%f14, [_Z18matrix_multiply_v2PfS_S_ffiii_param_4];
	ld.param.u32 	%r22, [_Z18matrix_multiply_v2PfS_S_ffiii_param_5];
	ld.param.u32 	%r20, [_Z18matrix_multiply_v2PfS_S_ffiii_param_6];
	ld.param.u32 	%r23, [_Z18matrix_multiply_v2PfS_S_ffiii_param_7];
	cvta.to.global.u64 	%rd1, %rd6;
	cvta.to.global.u64 	%rd2, %rd5;
	mov.u32 	%r24, %ctaid.x;
	shl.b32 	%r25, %r24, 5;
	mov.u32 	%r26, %tid.x;
	shr.u32 	%r27, %r26, 5;
	or.b32  	%r1, %r25, %r27;
	mov.u32 	%r28, %ctaid.y;
	shl.b32 	%r29, %r28, 5;
	and.b32  	%r30, %r26, 31;
	or.b32  	%r31, %r29, %r30;
	setp.ge.s32 	%p1, %r1, %r22;
	setp.ge.s32 	%p2, %r31, %r23;
	or.pred  	%p3, %p1, %p2;
	@%p3 bra 	$L__BB2_14;
	setp.lt.s32 	%p4, %r20, 1;
	mov.f32 	%f72, 0f00000000;
	@%p4 bra 	$L__BB2_13;
	mul.lo.s32 	%r3, %r20, %r1;
	and.b32  	%r4, %r20, 7;
	setp.lt.u32 	%p5, %r20, 8;
	mov.f32 	%f72, 0f00000000;
	mov.b32 	%r45, 0;
	@%p5 bra 	$L__BB2_5;
	and.b32  	%r45, %r20, 2147483640;
	neg.s32 	%r43, %r45;
	shl.b32 	%r7, %r23, 3;
	add.s64 	%rd3, %rd2, 16;
	mov.f32 	%f72, 0f00000000;
	mul.wide.s32 	%rd11, %r23, 4;
	mov.u32 	%r41, %r3;
	mov.u32 	%r42, %r31;
$L__BB2_4:
	.pragma "nounroll";
	mul.wide.s32 	%rd7, %r41, 4;
	add.s64 	%rd8, %rd3, %rd7;
	ld.global.f32 	%f19, [%rd8+-16];
	mul.wide.s32 	%rd9, %r42, 4;
	add.s64 	%rd10, %rd1, %rd9;
	ld.global.f32 	%f20, [%rd10];
	fma.rn.f32 	%f21, %f19, %f20, %f72;
	ld.global.f32 	%f22, [%rd8+-12];
	add.s64 	%rd12, %rd10, %rd11;
	ld.global.f32 	%f23, [%rd12];
	fma.rn.f32 	%f24, %f22, %f23, %f21;
	ld.global.f32 	%f25, [%rd8+-8];
	add.s64 	%rd13, %rd12, %rd11;
	ld.global.f32 	%f26, [%rd13];
	fma.rn.f32 	%f27, %f25, %f26, %f24;
	ld.global.f32 	%f28, [%rd8+-4];
	add.s64 	%rd14, %rd13, %rd11;
	ld.global.f32 	%f29, [%rd14];
	fma.rn.f32 	%f30, %f28, %f29, %f27;
	ld.global.f32 	%f31, [%rd8];
	add.s64 	%rd15, %rd14, %rd11;
	ld.global.f32 	%f32, [%rd15];
	fma.rn.f32 	%f33, %f31, %f32, %f30;
	ld.global.f32 	%f34, [%rd8+4];
	add.s64 	%rd16, %rd15, %rd11;
	ld.global.f32 	%f35, [%rd16];
	fma.rn.f32 	%f36, %f34, %f35, %f33;
	ld.global.f32 	%f37, [%rd8+8];
	add.s64 	%rd17, %rd16, %rd11;
	ld.global.f32 	%f38, [%rd17];
	fma.rn.f32 	%f39, %f37, %f38, %f36;
	ld.global.f32 	%f40, [%rd8+12];
	add.s64 	%rd18, %rd17, %rd11;
	ld.global.f32 	%f41, [%rd18];
	fma.rn.f32 	%f72, %f40, %f41, %f39;
	add.s32 	%r43, %r43, 8;
	add.s32 	%r42, %r42, %r7;
	add.s32 	%r41, %r41, 8;
	setp.ne.s32 	%p6, %r43, 0;
	@%p6 bra 	$L__BB2_4;
$L__BB2_5:
	setp.eq.s32 	%p7, %r4, 0;
	@%p7 bra 	$L__BB2_13;
	and.b32  	%r15, %r20, 3;
	setp.lt.u32 	%p8, %r4, 4;
	@%p8 bra 	$L__BB2_8;
	add.s32 	%r33, %r45, %r3;
	mul.wide.s32 	%rd19, %r33, 4;
	add.s64 	%rd20, %rd2, %rd19;
	ld.global.f32 	%f43, [%rd20];
	mad.lo.s32 	%r34, %r45, %r23, %r31;
	mul.wide.s32 	%rd21, %r34, 4;
	add.s64 	%rd22, %rd1, %rd21;
	ld.global.f32 	%f44, [%rd22];
	fma.rn.f32 	%f45, %f43, %f44, %f72;
	ld.global.f32 	%f46, [%rd20+4];
	mul.wide.s32 	%rd23, %r23, 4;
	add.s64 	%rd24, %rd22, %rd23;
	ld.global.f32 	%f47, [%rd24];
	fma.rn.f32 	%f48, %f46, %f47, %f45;
	ld.global.f32 	%f49, [%rd20+8];
	add.s64 	%rd25, %rd24, %rd23;
	ld.global.f32 	%f50, [%rd25];
	fma.rn.f32 	%f51, %f49, %f50, %f48;
	ld.global.f32 	%f52, [%rd20+12];
	add.s64 	%rd26, %rd25, %rd23;
	ld.global.f32 	%f53, [%rd26];
	fma.rn.f32 	%f72, %f52, %f53, %f51;
	add.s32 	%r45, %r45, 4;
$L__BB2_8:
	setp.eq.s32 	%p9, %r15, 0;
	@%p9 bra 	$L__BB2_13;
	setp.eq.s32 	%p10, %r15, 1;
	@%p10 bra 	$L__BB2_11;
	add.s32 	%r35, %r45, %r3;
	mul.wide.s32 	%rd27, %r35, 4;
	add.s64 	%rd28, %rd2, %rd27;
	ld.global.f32 	%f55, [%rd28];
	mad.lo.s32 	%r36, %r45, %r23, %r31;
	mul.wide.s32 	%rd29, %r36, 4;
	add.s64 	%rd30, %rd1, %rd29;
	ld.global.f32 	%f56, [%rd30];
	fma.rn.f32 	%f57, %f55, %f56, %f72;
	ld.global.f32 	%f58, [%rd28+4];
	mul.wide.s32 	%rd31, %r23, 4;
	add.s64 	%rd32, %rd30, %rd31;
	ld.global.f32 	%f59, [%rd32];
	fma.rn.f32 	%f72, %f58, %f59, %f57;
	add.s32 	%r45, %r45, 2;
$L__BB2_11:
	and.b32  	%r37, %r20, 1;
	setp.eq.b32 	%p11, %r37, 1;
	not.pred 	%p12, %p11;
	@%p12 bra 	$L__BB2_13;
	add.s32 	%r38, %r45, %r3;
	mul.wide.s32 	%rd33, %r38, 4;
	add.s64 	%rd34, %rd2, %rd33;
	ld.global.f32 	%f60, [%rd34];
	mad.lo.s32 	%r39, %r45, %r23, %r31;
	mul.wide.s32 	%rd35, %r39, 4;
	add.s64 	%rd36, %rd1, %rd35;
	ld.global.f32 	%f61, [%rd36];
	fma.rn.f32 	%f72, %f60, %f61, %f72;
$L__BB2_13:
	mad.lo.s32 	%r40, %r23, %r1, %r31;
	cvta.to.global.u64 	%rd37, %rd4;
	mul.wide.s32 	%rd38, %r40, 4;
	add.s64 	%rd39, %rd37, %rd38;
	ld.global.f32 	%f62, [%rd39];
	mul.f32 	%f63, %f14, %f62;
	fma.rn.f32 	%f64, %f13, %f72, %f63;
	st.global.f32 	[%rd39], %f64;
$L__BB2_14:
	ret;

}
	// .globl	_Z18matrix_multiply_v3PfS_S_ffiii
.visible .entry _Z18matrix_multiply_v3PfS_S_ffiii(
	.param .u64 .ptr .align 1 _Z18matrix_multiply_v3PfS_S_ffiii_param_0,
	.param .u64 .ptr .align 1 _Z18matrix_multiply_v3PfS_S_ffiii_param_1,
	.param .u64 .ptr .align 1 _Z18matrix_multiply_v3PfS_S_ffiii_param_2,
	.param .f32 _Z18matrix_multiply_v3PfS_S_ffiii_param_3,
	.param .f32 _Z18matrix_multiply_v3PfS_S_ffiii_param_4,
	.param .u32 _Z18matrix_multiply_v3PfS_S_ffiii_param_5,
	.param .u32 _Z18matrix_multiply_v3PfS_S_ffiii_param_6,
	.param .u32 _Z18matrix_multiply_v3PfS_S_ffiii_param_7
)
{
	.reg .pred 	%p<3>;
	.reg .b32 	%r<30>;
	.reg .b32 	%f<110>;
	.reg .b64 	%rd<27>;
	// demoted variable
	.shared .align 4 .b8 _ZZ18matrix_multiply_v3PfS_S_ffiiiE2As[4096];
	// demoted variable
	.shared .align 4 .b8 _ZZ18matrix_multiply_v3PfS_S_ffiiiE2Bs[4096];
	ld.param.u64 	%rd8, [_Z18matrix_multiply_v3PfS_S_ffiii_param_0];
	ld.param.u64 	%rd9, [_Z18matrix_multiply_v3PfS_S_ffiii_param_1];
	ld.param.u64 	%rd10, [_Z18matrix_multiply_v3PfS_S_ffiii_param_2];
	ld.param.f32 	%f4, [_Z18matrix_multiply_v3PfS_S_ffiii_param_3];
	ld.param.f32 	%f5, [_Z18matrix_multiply_v3PfS_S_ffiii_param_4];
	ld.param.u32 	%r11, [_Z18matrix_multiply_v3PfS_S_ffiii_param_6];
	ld.param.u32 	%r12, [_Z18matrix_multiply_v3PfS_S_ffiii_param_7];
	mov.u32 	%r13, %ctaid.x;
	shl.b32 	%r1, %r13, 5;
	mov.u32 	%r2, %ctaid.y;
	mov.u32 	%r3, %tid.y;
	mov.u32 	%r4, %tid.x;
	setp.lt.s32 	%p1, %r11, 1;
	mov.f32 	%f109, 0f00000000;
	@%p1 bra 	$L__BB3_3;
	mul.lo.s32 	%r15, %r11, %r1;
	mad.lo.s32 	%r16, %r11, %r3, %r4;
	shl.b32 	%r17, %r3, 5;
	add.s32 	%r18, %r17, %r4;
	shl.b32 	%r19, %r18, 2;
	mov.u32 	%r20, _ZZ18matrix_multiply_v3PfS_S_ffiiiE2As;
	add.s32 	%r5, %r20, %r19;
	mad.lo.s32 	%r21, %r12, %r3, %r4;
	mov.u32 	%r22, _ZZ18matrix_multiply_v3PfS_S_ffiiiE2Bs;
	add.s32 	%r6, %r22, %r19;
	shl.b32 	%r23, %r12, 5;
	shl.b32 	%r24, %r3, 7;
	add.s32 	%r7, %r20, %r24;
	shl.b32 	%r25, %r4, 2;
	add.s32 	%r8, %r22, %r25;
	mul.wide.u32 	%rd11, %r15, 4;
	mul.wide.u32 	%rd12, %r16, 4;
	add.s64 	%rd13, %rd11, %rd12;
	cvta.to.global.u64 	%rd14, %rd8;
	add.s64 	%rd26, %rd14, %rd13;
	mul.wide.u32 	%rd15, %r2, 128;
	mul.wide.s32 	%rd16, %r21, 4;
	add.s64 	%rd17, %rd15, %rd16;
	cvta.to.global.u64 	%rd18, %rd9;
	add.s64 	%rd25, %rd18, %rd17;
	mul.wide.s32 	%rd3, %r23, 4;
	mov.f32 	%f109, 0f00000000;
	mov.b32 	%r29, 0;
$L__BB3_2:
	ld.global.f32 	%f8, [%rd26];
	st.shared.f32 	[%r5], %f8;
	ld.global.f32 	%f9, [%rd25];
	st.shared.f32 	[%r6], %f9;
	bar.sync 	0;
	ld.shared.f32 	%f10, [%r7];
	ld.shared.f32 	%f11, [%r8];
	fma.rn.f32 	%f12, %f10, %f11, %f109;
	ld.shared.f32 	%f13, [%r7+4];
	ld.shared.f32 	%f14, [%r8+128];
	fma.rn.f32 	%f15, %f13, %f14, %f12;
	ld.shared.f32 	%f16, [%r7+8];
	ld.shared.f32 	%f17, [%r8+256];
	fma.rn.f32 	%f18, %f16, %f17, %f15;
	ld.shared.f32 	%f19, [%r7+12];
	ld.shared.f32 	%f20, [%r8+384];
	fma.rn.f32 	%f21, %f19, %f20, %f18;
	ld.shared.f32 	%f22, [%r7+16];
	ld.shared.f32 	%f23, [%r8+512];
	fma.rn.f32 	%f24, %f22, %f23, %f21;
	ld.shared.f32 	%f25, [%r7+20];
	ld.shared.f32 	%f26, [%r8+640];
	fma.rn.f32 	%f27, %f25, %f26, %f24;
	ld.shared.f32 	%f28, [%r7+24];
	ld.shared.f32 	%f29, [%r8+768];
	fma.rn.f32 	%f30, %f28, %f29, %f27;
	ld.shared.f32 	%f31, [%r7+28];
	ld.shared.f32 	%f32, [%r8+896];
	fma.rn.f32 	%f33, %f31, %f32, %f30;
	ld.shared.f32 	%f34, [%r7+32];
	ld.shared.f32 	%f35, [%r8+1024];
	fma.rn.f32 	%f36, %f34, %f35, %f33;
	ld.shared.f32 	%f37, [%r7+36];
	ld.shared.f32 	%f38, [%r8+1152];
	fma.rn.f32 	%f39, %f37, %f38, %f36;
	ld.shared.f32 	%f40, [%r7+40];
	ld.shared.f32 	%f41, [%r8+1280];
	fma.rn.f32 	%f42, %f40, %f41, %f39;
	ld.shared.f32 	%f43, [%r7+44];
	ld.shared.f32 	%f44, [%r8+1408];
	fma.rn.f32 	%f45, %f43, %f44, %f42;
	ld.shared.f32 	%f46, [%r7+48];
	ld.shared.f32 	%f47, [%r8+1536];
	fma.rn.f32 	%f48, %f46, %f47, %f45;
	ld.shared.f32 	%f49, [%r7+52];
	ld.shared.f32 	%f50, [%r8+1664];
	fma.rn.f32 	%f51, %f49, %f50, %f48;
	ld.shared.f32 	%f52, [%r7+56];
	ld.shared.f32 	%f53, [%r8+1792];
	fma.rn.f32 	%f54, %f52, %f53, %f51;
	ld.shared.f32 	%f55, [%r7+60];
	ld.shared.f32 	%f56, [%r8+1920];
	fma.rn.f32 	%f57, %f55, %f56, %f54;
	ld.shared.f32 	%f58, [%r7+64];
	ld.shared.f32 	%f59, [%r8+2048];
	fma.rn.f32 	%f60, %f58, %f59, %f57;
	ld.shared.f32 	%f61, [%r7+68];
	ld.shared.f32 	%f62, [%r8+2176];
	fma.rn.f32 	%f63, %f61, %f62, %f60;
	ld.shared.f32 	%f64, [%r7+72];
	ld.shared.f32 	%f65, [%r8+2304];
	fma.rn.f32 	%f66, %f64, %f65, %f63;
	ld.shared.f32 	%f67, [%r7+76];
	ld.shared.f32 	%f68, [%r8+2432];
	fma.rn.f32 	%f69, %f67, %f68, %f66;
	ld.shared.f32 	%f70, [%r7+80];
	ld.shared.f32 	%f71, [%r8+2560];
	fma.rn.f32 	%f72, %f70, %f71, %f69;
	ld.shared.f32 	%f73, [%r7+84];
	ld.shared.f32 	%f74, [%r8+2688];
	fma.rn.f32 	%f75, %f73, %f74, %f72;
	ld.shared.f32 	%f76, [%r7+88];
	ld.shared.f32 	%f77, [%r8+2816];
	fma.rn.f32 	%f78, %f76, %f77, %f75;
	ld.shared.f32 	%f79, [%r7+92];
	ld.shared.f32 	%f80, [%r8+2944];
	fma.rn.f32 	%f81, %f79, %f80, %f78;
	ld.shared.f32 	%f82, [%r7+96];
	ld.shared.f32 	%f83, [%r8+3072];
	fma.rn.f32 	%f84, %f82, %f83, %f81;
	ld.shared.f32 	%f85, [%r7+100];
	ld.shared.f32 	%f86, [%r8+3200];
	fma.rn.f32 	%f87, %f85, %f86, %f84;
	ld.shared.f32 	%f88, [%r7+104];
	ld.shared.f32 	%f89, [%r8+3328];
	fma.rn.f32 	%f90, %f88, %f89, %f87;
	ld.shared.f32 	%f91, [%r7+108];
	ld.shared.f32 	%f92, [%r8+3456];
	fma.rn.f32 	%f93, %f91, %f92, %f90;
	ld.shared.f32 	%f94, [%r7+112];
	ld.shared.f32 	%f95, [%r8+3584];
	fma.rn.f32 	%f96, %f94, %f95, %f93;
	ld.shared.f32 	%f97, [%r7+116];
	ld.shared.f32 	%f98, [%r8+3712];
	fma.rn.f32 	%f99, %f97, %f98, %f96;
	ld.shared.f32 	%f100, [%r7+120];
	ld.shared.f32 	%f101, [%r8+3840];
	fma.rn.f32 	%f102, %f100, %f101, %f99;
	ld.shared.f32 	%f103, [%r7+124];
	ld.shared.f32 	%f104, [%r8+3968];
	fma.rn.f32 	%f109, %f103, %f104, %f102;
	bar.sync 	0;
	add.s32 	%r29, %r29, 32;
	add.s64 	%rd26, %rd26, 128;
	add.s64 	%rd25, %rd25, %rd3;
	setp.lt.s32 	%p2, %r29, %r11;
	@%p2 bra 	$L__BB3_2;
$L__BB3_3:
	shl.b32 	%r26, %r2, 5;
	mad.lo.s32 	%r27, %r12, %r1, %r26;
	cvt.u64.u32 	%rd19, %r27;
	cvta.to.global.u64 	%rd20, %rd10;
	mad.lo.s32 	%r28, %r12, %r3, %r4;
	cvt.s64.s32 	%rd21, %r28;
	add.s64 	%rd22, %rd19, %rd21;
	shl.b64 	%rd23, %rd22, 2;
	add.s64 	%rd24, %rd20, %rd23;
	ld.global.f32 	%f105, [%rd24];
	mul.f32 	%f106, %f5, %f105;
	fma.rn.f32 	%f107, %f4, %f109, %f106;
	st.global.f32 	[%rd24], %f107;
	ret;

}
	// .globl	_Z18matrix_multiply_v4PfS_S_ffiii
.visible .entry _Z18matrix_multiply_v4PfS_S_ffiii(
	.param .u64 .ptr .align 1 _Z18matrix_multiply_v4PfS_S_ffiii_param_0,
	.param .u64 .ptr .align 1 _Z18matrix_multiply_v4PfS_S_ffiii_param_1,
	.param .u64 .ptr .align 1 _Z18matrix_multiply_v4PfS_S_ffiii_param_2,
	.param .f32 _Z18matrix_multiply_v4PfS_S_ffiii_param_3,
	.param .f32 _Z18matrix_multiply_v4PfS_S_ffiii_param_4,
	.param .u32 _Z18matrix_multiply_v4PfS_S_ffiii_param_5,
	.param .u32 _Z18matrix_multiply_v4PfS_S_ffiii_param_6,
	.param .u32 _Z18matrix_multiply_v4PfS_S_ffiii_param_7
)
{
	.reg .pred 	%p<3>;
	.reg .b32 	%r<43>;
	.reg .b32 	%f<199>;
	.reg .b64 	%rd<55>;
	// demoted variable
	.shared .align 4 .b8 _ZZ18matrix_multiply_v4PfS_S_ffiiiE2As[2048];
	// demoted variable
	.shared .align 4 .b8 _ZZ18matrix_multiply_v4PfS_S_ffiiiE2Bs[2048];
	ld.param.u64 	%rd8, [_Z18matrix_multiply_v4PfS_S_ffiii_param_0];
	ld.param.u64 	%rd9, [_Z18matrix_multiply_v4PfS_S_ffiii_param_1];
	ld.param.u64 	%rd10, [_Z18matrix_multiply_v4PfS_S_ffiii_param_2];
	ld.param.f32 	%f25, [_Z18matrix_multiply_v4PfS_S_ffiii_param_3];
	ld.param.f32 	%f26, [_Z18matrix_multiply_v4PfS_S_ffiii_param_4];
	ld.param.u32 	%r12, [_Z18matrix_multiply_v4PfS_S_ffiii_param_6];
	ld.param.u32 	%r13, [_Z18matrix_multiply_v4PfS_S_ffiii_param_7];
	mov.u32 	%r14, %ctaid.y;
	mov.u32 	%r15, %ctaid.x;
	shl.b32 	%r1, %r14, 6;
	shl.b32 	%r2, %r15, 6;
	mov.u32 	%r3, %tid.x;
	and.b32  	%r4, %r3, 63;
	shr.u32 	%r5, %r3, 6;
	setp.lt.s32 	%p1, %r12, 1;
	mov.f32 	%f191, 0f00000000;
	mov.f32 	%f192, %f191;
	mov.f32 	%f193, %f191;
	mov.f32 	%f194, %f191;
	mov.f32 	%f195, %f191;
	mov.f32 	%f196, %f191;
	mov.f32 	%f197, %f191;
	mov.f32 	%f198, %f191;
	@%p1 bra 	$L__BB4_3;
	mul.lo.s32 	%r17, %r12, %r1;
	shr.u32 	%r18, %r3, 3;
	and.b32  	%r19, %r3, 7;
	mad.lo.s32 	%r20, %r12, %r18, %r19;
	mov.u32 	%r21, _ZZ18matrix_multiply_v4PfS_S_ffiiiE2As;
	shl.b32 	%r22, %r3, 2;
	add.s32 	%r6, %r21, %r22;
	mad.lo.s32 	%r23, %r13, %r5, %r4;
	and.b32  	%r24, %r3, 960;
	or.b32  	%r25, %r24, %r4;
	shl.b32 	%r26, %r25, 2;
	mov.u32 	%r27, _ZZ18matrix_multiply_v4PfS_S_ffiiiE2Bs;
	add.s32 	%r7, %r27, %r26;
	shl.b32 	%r28, %r13, 3;
	and.b32  	%r29, %r22, 3840;
	add.s32 	%r8, %r21, %r29;
	shl.b32 	%r30, %r4, 2;
	add.s32 	%r9, %r27, %r30;
	mul.wide.s32 	%rd11, %r17, 4;
	mul.wide.u32 	%rd12, %r20, 4;
	add.s64 	%rd13, %rd11, %rd12;
	cvta.to.global.u64 	%rd14, %rd8;
	add.s64 	%rd54, %rd14, %rd13;
	mul.wide.s32 	%rd15, %r23, 4;
	mul.wide.u32 	%rd16, %r2, 4;
	add.s64 	%rd17, %rd15, %rd16;
	cvta.to.global.u64 	%rd18, %rd9;
	add.s64 	%rd53, %rd18, %rd17;
	mul.wide.s32 	%rd3, %r28, 4;
	mov.b32 	%r42, 0;
	mov.f32 	%f191, 0f00000000;
$L__BB4_2:
	ld.global.f32 	%f29, [%rd54];
	st.shared.f32 	[%r6], %f29;
	ld.global.f32 	%f30, [%rd53];
	st.shared.f32 	[%r7], %f30;
	bar.sync 	0;
	ld.shared.f32 	%f31, [%r9];
	ld.shared.f32 	%f32, [%r8];
	fma.rn.f32 	%f33, %f31, %f32, %f198;
	ld.shared.f32 	%f34, [%r8+32];
	fma.rn.f32 	%f35, %f31, %f34, %f197;
	ld.shared.f32 	%f36, [%r8+64];
	fma.rn.f32 	%f37, %f31, %f36, %f196;
	ld.shared.f32 	%f38, [%r8+96];
	fma.rn.f32 	%f39, %f31, %f38, %f195;
	ld.shared.f32 	%f40, [%r8+128];
	fma.rn.f32 	%f41, %f31, %f40, %f194;
	ld.shared.f32 	%f42, [%r8+160];
	fma.rn.f32 	%f43, %f31, %f42, %f193;
	ld.shared.f32 	%f44, [%r8+192];
	fma.rn.f32 	%f45, %f31, %f44, %f192;
	ld.shared.f32 	%f46, [%r8+224];
	fma.rn.f32 	%f47, %f31, %f46, %f191;
	ld.shared.f32 	%f48, [%r9+256];
	ld.shared.f32 	%f49, [%r8+4];
	fma.rn.f32 	%f50, %f48, %f49, %f33;
	ld.shared.f32 	%f51, [%r8+36];
	fma.rn.f32 	%f52, %f48, %f51, %f35;
	ld.shared.f32 	%f53, [%r8+68];
	fma.rn.f32 	%f54, %f48, %f53, %f37;
	ld.shared.f32 	%f55, [%r8+100];
	fma.rn.f32 	%f56, %f48, %f55, %f39;
	ld.shared.f32 	%f57, [%r8+132];
	fma.rn.f32 	%f58, %f48, %f57, %f41;
	ld.shared.f32 	%f59, [%r8+164];
	fma.rn.f32 	%f60, %f48, %f59, %f43;
	ld.shared.f32 	%f61, [%r8+196];
	fma.rn.f32 	%f62, %f48, %f61, %f45;
	ld.shared.f32 	%f63, [%r8+228];
	fma.rn.f32 	%f64, %f48, %f63, %f47;
	ld.shared.f32 	%f65, [%r9+512];
	ld.shared.f32 	%f66, [%r8+8];
	fma.rn.f32 	%f67, %f65, %f66, %f50;
	ld.shared.f32 	%f68, [%r8+40];
	fma.rn.f32 	%f69, %f65, %f68, %f52;
	ld.shared.f32 	%f70, [%r8+72];
	fma.rn.f32 	%f71, %f65, %f70, %f54;
	ld.shared.f32 	%f72, [%r8+104];
	fma.rn.f32 	%f73, %f65, %f72, %f56;
	ld.shared.f32 	%f74, [%r8+136];
	fma.rn.f32 	%f75, %f65, %f74, %f58;
	ld.shared.f32 	%f76, [%r8+168];
	fma.rn.f32 	%f77, %f65, %f76, %f60;
	ld.shared.f32 	%f78, [%r8+200];
	fma.rn.f32 	%f79, %f65, %f78, %f62;
	ld.shared.f32 	%f80, [%r8+232];
	fma.rn.f32 	%f81, %f65, %f80, %f64;
	ld.shared.f32 	%f82, [%r9+768];
	ld.shared.f32 	%f83, [%r8+12];
	fma.rn.f32 	%f84, %f82, %f83, %f67;
	ld.shared.f32 	%f85, [%r8+44];
	fma.rn.f32 	%f86, %f82, %f85, %f69;
	ld.shared.f32 	%f87, [%r8+76];
	fma.rn.f32 	%f88, %f82, %f87, %f71;
	ld.shared.f32 	%f89, [%r8+108];
	fma.rn.f32 	%f90, %f82, %f89, %f73;
	ld.shared.f32 	%f91, [%r8+140];
	fma.rn.f32 	%f92, %f82, %f91, %f75;
	ld.shared.f32 	%f93, [%r8+172];
	fma.rn.f32 	%f94, %f82, %f93, %f77;
	ld.shared.f32 	%f95, [%r8+204];
	fma.rn.f32 	%f96, %f82, %f95, %f79;
	ld.shared.f32 	%f97, [%r8+236];
	fma.rn.f32 	%f98, %f82, %f97, %f81;
	ld.shared.f32 	%f99, [%r9+1024];
	ld.shared.f32 	%f100, [%r8+16];
	fma.rn.f32 	%f101, %f99, %f100, %f84;
	ld.shared.f32 	%f102, [%r8+48];
	fma.rn.f32 	%f103, %f99, %f102, %f86;
	ld.shared.f32 	%f104, [%r8+80];
	fma.rn.f32 	%f105, %f99, %f104, %f88;
	ld.shared.f32 	%f106, [%r8+112];
	fma.rn.f32 	%f107, %f99, %f106, %f90;
	ld.shared.f32 	%f108, [%r8+144];
	fma.rn.f32 	%f109, %f99, %f108, %f92;
	ld.shared.f32 	%f110, [%r8+176];
	fma.rn.f32 	%f111, %f99, %f110, %f94;
	ld.shared.f32 	%f112, [%r8+208];
	fma.rn.f32 	%f113, %f99, %f112, %f96;
	ld.shared.f32 	%f114, [%r8+240];
	fma.rn.f32 	%f115, %f99, %f114, %f98;
	ld.shared.f32 	%f116, [%r9+1280];
	ld.shared.f32 	%f117, [%r8+20];
	fma.rn.f32 	%f118, %f116, %f117, %f101;
	ld.shared.f32 	%f119, [%r8+52];
	fma.rn.f32 	%f120, %f116, %f119, %f103;
	ld.shared.f32 	%f121, [%r8+84];
	fma.rn.f32 	%f122, %f116, %f121, %f105;
	ld.shared.f32 	%f123, [%r8+116];
	fma.rn.f32 	%f124, %f116, %f123, %f107;
	ld.shared.f32 	%f125, [%r8+148];
	fma.rn.f32 	%f126, %f116, %f125, %f109;
	ld.shared.f32 	%f127, [%r8+180];
	fma.rn.f32 	%f128, %f116, %f127, %f111;
	ld.shared.f32 	%f129, [%r8+212];
	fma.rn.f32 	%f130, %f116, %f129, %f113;
	ld.shared.f32 	%f131, [%r8+244];
	fma.rn.f32 	%f132, %f116, %f131, %f115;
	ld.shared.f32 	%f133, [%r9+1536];
	ld.shared.f32 	%f134, [%r8+24];
	fma.rn.f32 	%f135, %f133, %f134, %f118;
	ld.shared.f32 	%f136, [%r8+56];
	fma.rn.f32 	%f137, %f133, %f136, %f120;
	ld.shared.f32 	%f138, [%r8+88];
	fma.rn.f32 	%f139, %f133, %f138, %f122;
	ld.shared.f32 	%f140, [%r8+120];
	fma.rn.f32 	%f141, %f133, %f140, %f124;
	ld.shared.f32 	%f142, [%r8+152];
	fma.rn.f32 	%f143, %f133, %f142, %f126;
	ld.shared.f32 	%f144, [%r8+184];
	fma.rn.f32 	%f145, %f133, %f144, %f128;
	ld.shared.f32 	%f146, [%r8+216];
	fma.rn.f32 	%f147, %f133, %f146, %f130;
	ld.shared.f32 	%f148, [%r8+248];
	fma.rn.f32 	%f149, %f133, %f148, %f132;
	ld.shared.f32 	%f150, [%r9+1792];
	ld.shared.f32 	%f151, [%r8+28];
	fma.rn.f32 	%f198, %f150, %f151, %f135;
	ld.shared.f32 	%f152, [%r8+60];
	fma.rn.f32 	%f197, %f150, %f152, %f137;
	ld.shared.f32 	%f153, [%r8+92];
	fma.rn.f32 	%f196, %f150, %f153, %f139;
	ld.shared.f32 	%f154, [%r8+124];
	fma.rn.f32 	%f195, %f150, %f154, %f141;
	ld.shared.f32 	%f155, [%r8+156];
	fma.rn.f32 	%f194, %f150, %f155, %f143;
	ld.shared.f32 	%f156, [%r8+188];
	fma.rn.f32 	%f193, %f150, %f156, %f145;
	ld.shared.f32 	%f157, [%r8+220];
	fma.rn.f32 	%f192, %f150, %f157, %f147;
	ld.shared.f32 	%f158, [%r8+252];
	fma.rn.f32 	%f191, %f150, %f158, %f149;
	bar.sync 	0;
	add.s32 	%r42, %r42, 8;
	add.s64 	%rd54, %rd54, 32;
	add.s64 	%rd53, %rd53, %rd3;
	setp.lt.s32 	%p2, %r42, %r12;
	@%p2 bra 	$L__BB4_2;
$L__BB4_3:
	mad.lo.s32 	%r31, %r13, %r1, %r2;
	cvt.s64.s32 	%rd19, %r31;
	cvta.to.global.u64 	%rd20, %rd10;
	mul.lo.s32 	%r32, %r5, %r13;
	shl.b32 	%r33, %r32, 3;
	add.s32 	%r34, %r33, %r4;
	cvt.s64.s32 	%rd21, %r34;
	add.s64 	%rd22, %rd21, %rd19;
	shl.b64 	%rd23, %rd22, 2;
	add.s64 	%rd24, %rd20, %rd23;
	ld.global.f32 	%f159, [%rd24];
	mul.f32 	%f160, %f26, %f159;
	fma.rn.f32 	%f161, %f25, %f198, %f160;
	st.global.f32 	[%rd24], %f161;
	add.s32 	%r35, %r34, %r13;
	cvt.s64.s32 	%rd25, %r35;
	add.s64 	%rd26, %rd25, %rd19;
	shl.b64 	%rd27, %rd26, 2;
	add.s64 	%rd28, %rd20, %rd27;
	ld.global.f32 	%f162, [%rd28];
	mul.f32 	%f163, %f26, %f162;
	fma.rn.f32 	%f164, %f25, %f197, %f163;
	st.global.f32 	[%rd28], %f164;
	add.s32 	%r36, %r35, %r13;
	cvt.s64.s32 	%rd29, %r36;
	add.s64 	%rd30, %rd29, %rd19;
	shl.b64 	%rd31, %rd30, 2;
	add.s64 	%rd32, %rd20, %rd31;
	ld.global.f32 	%f165, [%rd32];
	mul.f32 	%f166, %f26, %f165;
	fma.rn.f32 	%f167, %f25, %f196, %f166;
	st.global.f32 	[%rd32], %f167;
	add.s32 	%r37, %r36, %r13;
	cvt.s64.s32 	%rd33, %r37;
	add.s64 	%rd34, %rd33, %rd19;
	shl.b64 	%rd35, %rd34, 2;
	add.s64 	%rd36, %rd20, %rd35;
	ld.global.f32 	%f168, [%rd36];
	mul.f32 	%f169, %f26, %f168;
	fma.rn.f32 	%f170, %f25, %f195, %f169;
	st.global.f32 	[%rd36], %f170;
	add.s32 	%r38, %r37, %r13;
	cvt.s64.s32 	%rd37, %r38;
	add.s64 	%rd38, %rd37, %rd19;
	shl.b64 	%rd39, %rd38, 2;
	add.s64 	%rd40, %rd20, %rd39;
	ld.global.f32 	%f171, [%rd40];
	mul.f32 	%f172, %f26, %f171;
	fma.rn.f32 	%f173, %f25, %f194, %f172;
	st.global.f32 	[%rd40], %f173;
	add.s32 	%r39, %r38, %r13;
	cvt.s64.s32 	%rd41, %r39;
	add.s64 	%rd42, %rd41, %rd19;
	shl.b64 	%rd43, %rd42, 2;
	add.s64 	%rd44, %rd20, %rd43;
	ld.global.f32 	%f174, [%rd44];
	mul.f32 	%f175, %f26, %f174;
	fma.rn.f32 	%f176, %f25, %f193, %f175;
	st.global.f32 	[%rd44], %f176;
	add.s32 	%r40, %r39, %r13;
	cvt.s64.s32 	%rd45, %r40;
	add.s64 	%rd46, %rd45, %rd19;
	shl.b64 	%rd47, %rd46, 2;
	add.s64 	%rd48, %rd20, %rd47;
	ld.global.f32 	%f177, [%rd48];
	mul.f32 	%f178, %f26, %f177;
	fma.rn.f32 	%f179, %f25, %f192, %f178;
	st.global.f32 	[%rd48], %f179;
	add.s32 	%r41, %r40, %r13;
	cvt.s64.s32 	%rd49, %r41;
	add.s64 	%rd50, %rd49, %rd19;
	shl.b64 	%rd51, %rd50, 2;
	add.s64 	%rd52, %rd20, %rd51;
	ld.global.f32 	%f180, [%rd52];
	mul.f32 	%f181, %f26, %f180;
	fma.rn.f32 	%f182, %f25, %f191, %f181;
	st.global.f32 	[%rd52], %f182;
	ret;

}
	// .globl	_Z18matrix_multiply_v5PfS_S_ffiii
.visible .entry _Z18matrix_multiply_v5PfS_S_ffiii(
	.param .u64 .ptr .align 1 _Z18matrix_multiply_v5PfS_S_ffiii_param_0,
	.param .u64 .ptr .align 1 _Z18matrix_multiply_v5PfS_S_ffiii_param_1,
	.param .u64 .ptr .align 1 _Z18matrix_multiply_v5PfS_S_ffiii_param_2,
	.param .f32 _Z18matrix_multiply_v5PfS_S_ffiii_param_3,
	.param .f32 _Z18matrix_multiply_v5PfS_S_ffiii_param_4,
	.param .u32 _Z18matrix_multiply_v5PfS_S_ffiii_param_5,
	.param .u32 _Z18matrix_multiply_v5PfS_S_ffiii_param_6,
	.param .u32 _Z18matrix_multiply_v5PfS_S_ffiii_param_7
)
{
	.reg .pred 	%p<4>;
	.reg .b32 	%r<118>;
	.reg .b32 	%f<679>;
	.reg .b64 	%rd<254>;
	// demoted variable
	.shared .align 4 .b8 _ZZ18matrix_multiply_v5PfS_S_ffiiiE2As[2048];
	// demoted variable
	.shared .align 4 .b8 _ZZ18matrix_multiply_v5PfS_S_ffiiiE2Bs[2048];
	ld.param.u64 	%rd8, [_Z18matrix_multiply_v5PfS_S_ffiii_param_0];
	ld.param.u64 	%rd9, [_Z18matrix_multiply_v5PfS_S_ffiii_param_1];
	ld.param.u32 	%r8, [_Z18matrix_multiply_v5PfS_S_ffiii_param_6];
	cvta.to.global.u64 	%rd10, %rd8;
	cvta.to.global.u64 	%rd11, %rd9;
	mov.u32 	%r10, %ctaid.y;
	mov.u32 	%r11, %ctaid.x;
	mul.lo.s32 	%r12, %r10, %r8;
	shl.b32 	%r13, %r12, 6;
	mul.wide.s32 	%rd12, %r13, 4;
	add.s64 	%rd252, %rd10, %rd12;
	shl.b32 	%r14, %r11, 6;
	mul.wide.u32 	%rd13, %r14, 4;
	add.s64 	%rd253, %rd11, %rd13;
	setp.lt.s32 	%p1, %r8, 1;
	mov.f32 	%f615, 0f00000000;
	mov.f32 	%f616, %f615;
	mov.f32 	%f617, %f615;
	mov.f32 	%f618, %f615;
	mov.f32 	%f619, %f615;
	mov.f32 	%f620, %f615;
	mov.f32 	%f621, %f615;
	mov.f32 	%f622, %f615;
	mov.f32 	%f623, %f615;
	mov.f32 	%f624, %f615;
	mov.f32 	%f625, %f615;
	mov.f32 	%f626, %f615;
	mov.f32 	%f627, %f615;
	mov.f32 	%f628, %f615;
	mov.f32 	%f629, %f615;
	mov.f32 	%f630, %f615;
	mov.f32 	%f631, %f615;
	mov.f32 	%f632, %f615;
	mov.f32 	%f633, %f615;
	mov.f32 	%f634, %f615;
	mov.f32 	%f635, %f615;
	mov.f32 	%f636, %f615;
	mov.f32 	%f637, %f615;
	mov.f32 	%f638, %f615;
	mov.f32 	%f639, %f615;
	mov.f32 	%f640, %f615;
	mov.f32 	%f641, %f615;
	mov.f32 	%f642, %f615;
	mov.f32 	%f643, %f615;
	mov.f32 	%f644, %f615;
	mov.f32 	%f645, %f615;
	mov.f32 	%f646, %f615;
	mov.f32 	%f647, %f615;
	mov.f32 	%f648, %f615;
	mov.f32 	%f649, %f615;
	mov.f32 	%f650, %f615;
	mov.f32 	%f651, %f615;
	mov.f32 	%f652, %f615;
	mov.f32 	%f653, %f615;
	mov.f32 	%f654, %f615;
	mov.f32 	%f655, %f615;
	mov.f32 	%f656, %f615;
	mov.f32 	%f657, %f615;
	mov.f32 	%f658, %f615;
	mov.f32 	%f659, %f615;
	mov.f32 	%f660, %f615;
	mov.f32 	%f661, %f615;
	mov.f32 	%f662, %f615;
	mov.f32 	%f663, %f615;
	mov.f32 	%f664, %f615;
	mov.f32 	%f665, %f615;
	mov.f32 	%f666, %f615;
	mov.f32 	%f667, %f615;
	mov.f32 	%f668, %f615;
	mov.f32 	%f669, %f615;
	mov.f32 	%f670, %f615;
	mov.f32 	%f671, %f615;
	mov.f32 	%f672, %f615;
	mov.f32 	%f673, %f615;
	mov.f32 	%f674, %f615;
	mov.f32 	%f675, %f615;
	mov.f32 	%f676, %f615;
	mov.f32 	%f677, %f615;
	mov.f32 	%f678, %f615;
	@%p1 bra 	$L__BB5_5;
	mov.b32 	%r115, 0;
	mov.f32 	%f615, 0f00000000;
	mov.u32 	%r17, %tid.x;
	shr.u32 	%r18, %r17, 3;
	shl.b32 	%r19, %r18, 8;
	mov.u32 	%r20, _ZZ18matrix_multiply_v5PfS_S_ffiiiE2As;
	add.s32 	%r21, %r19, %r20;
	add.s32 	%r2, %r21, 128;
$L__BB5_2:
	ld.param.u32 	%r112, [_Z18matrix_multiply_v5PfS_S_ffiii_param_7];
	ld.param.u32 	%r110, [_Z18matrix_multiply_v5PfS_S_ffiii_param_6];
	shr.u32 	%r22, %r17, 6;
	and.b32  	%r23, %r17, 63;
	mad.lo.s32 	%r24, %r22, %r112, %r23;
	shl.b32 	%r25, %r110, 3;
	shl.b32 	%r26, %r110, 5;
	and.b32  	%r27, %r17, 7;
	mad.lo.s32 	%r28, %r18, %r110, %r27;
	add.s32 	%r29, %r28, %r26;
	shl.b32 	%r30, %r110, 4;
	add.s32 	%r31, %r29, %r30;
	add.s32 	%r32, %r31, %r25;
	add.s32 	%r33, %r29, %r25;
	add.s32 	%r34, %r28, %r30;
	add.s32 	%r35, %r34, %r25;
	add.s32 	%r36, %r28, %r25;
	mul.wide.u32 	%rd14, %r28, 4;
	add.s64 	%rd15, %rd252, %rd14;
	ld.global.f32 	%f261, [%rd15];
	shl.b32 	%r37, %r17, 2;
	add.s32 	%r38, %r20, %r37;
	st.shared.f32 	[%r38], %f261;
	mul.wide.u32 	%rd16, %r36, 4;
	add.s64 	%rd17, %rd252, %rd16;
	ld.global.f32 	%f262, [%rd17];
	st.shared.f32 	[%r38+256], %f262;
	mul.wide.u32 	%rd18, %r34, 4;
	add.s64 	%rd19, %rd252, %rd18;
	ld.global.f32 	%f263, [%rd19];
	st.shared.f32 	[%r38+512], %f263;
	mul.wide.u32 	%rd20, %r35, 4;
	add.s64 	%rd21, %rd252, %rd20;
	ld.global.f32 	%f264, [%rd21];
	st.shared.f32 	[%r38+768], %f264;
	mul.wide.u32 	%rd22, %r29, 4;
	add.s64 	%rd23, %rd252, %rd22;
	ld.global.f32 	%f265, [%rd23];
	st.shared.f32 	[%r38+1024], %f265;
	mul.wide.u32 	%rd24, %r33, 4;
	add.s64 	%rd25, %rd252, %rd24;
	ld.global.f32 	%f266, [%rd25];
	st.shared.f32 	[%r38+1280], %f266;
	mul.wide.u32 	%rd26, %r31, 4;
	add.s64 	%rd27, %rd252, %rd26;
	ld.global.f32 	%f267, [%rd27];
	st.shared.f32 	[%r38+1536], %f267;
	mul.wide.u32 	%rd28, %r32, 4;
	add.s64 	%rd29, %rd252, %rd28;
	ld.global.f32 	%f268, [%rd29];
	st.shared.f32 	[%r38+1792], %f268;
	mul.wide.s32 	%rd30, %r24, 4;
	add.s64 	%rd31, %rd253, %rd30;
	ld.global.f32 	%f269, [%rd31];
	mov.u32 	%r39, _ZZ18matrix_multiply_v5PfS_S_ffiiiE2Bs;
	add.s32 	%r40, %r39, %r37;
	st.shared.f32 	[%r40], %f269;
	mul.wide.s32 	%rd32, %r112, 4;
	add.s64 	%rd33, %rd31, %rd32;
	ld.global.f32 	%f270, [%rd33];
	st.shared.f32 	[%r40+256], %f270;
	add.s64 	%rd34, %rd33, %rd32;
	ld.global.f32 	%f271, [%rd34];
	st.shared.f32 	[%r40+512], %f271;
	add.s64 	%rd35, %rd34, %rd32;
	ld.global.f32 	%f272, [%rd35];
	st.shared.f32 	[%r40+768], %f272;
	add.s64 	%rd36, %rd35, %rd32;
	ld.global.f32 	%f273, [%rd36];
	st.shared.f32 	[%r40+1024], %f273;
	add.s64 	%rd37, %rd36, %rd32;
	ld.global.f32 	%f274, [%rd37];
	st.shared.f32 	[%r40+1280], %f274;
	add.s64 	%rd38, %rd37, %rd32;
	ld.global.f32 	%f275, [%rd38];
	st.shared.f32 	[%r40+1536], %f275;
	add.s64 	%rd39, %rd38, %rd32;
	ld.global.f32 	%f276, [%rd39];
	st.shared.f32 	[%r40+1792], %f276;
	bar.sync 	0;
	mov.b32 	%r117, 16;
	mov.u32 	%r116, %r2;
$L__BB5_3:
	ld.shared.f32 	%f277, [%r116+-128];
	ld.shared.f32 	%f278, [%r116+-96];
	ld.shared.f32 	%f279, [%r116+-64];
	ld.shared.f32 	%f280, [%r116+-32];
	ld.shared.f32 	%f281, [%r116];
	ld.shared.f32 	%f282, [%r116+32];
	ld.shared.f32 	%f283, [%r116+64];
	ld.shared.f32 	%f284, [%r116+96];
	mov.u32 	%r41, %tid.x;
	shl.b32 	%r42, %r41, 5;
	and.b32  	%r43, %r42, 224;
	mov.u32 	%r44, _ZZ18matrix_multiply_v5PfS_S_ffiiiE2Bs;
	add.s32 	%r45, %r44, %r43;
	add.s32 	%r46, %r45, %r117;
	ld.shared.f32 	%f285, [%r46+-16];
	ld.shared.f32 	%f286, [%r46+-12];
	ld.shared.f32 	%f287, [%r46+-8];
	ld.shared.f32 	%f288, [%r46+-4];
	ld.shared.f32 	%f289, [%r46];
	ld.shared.f32 	%f290, [%r46+4];
	ld.shared.f32 	%f291, [%r46+8];
	ld.shared.f32 	%f292, [%r46+12];
	fma.rn.f32 	%f678, %f277, %f285, %f678;
	fma.rn.f32 	%f677, %f277, %f286, %f677;
	fma.rn.f32 	%f676, %f277, %f287, %f676;
	fma.rn.f32 	%f675, %f277, %f288, %f675;
	fma.rn.f32 	%f674, %f277, %f289, %f674;
	fma.rn.f32 	%f673, %f277, %f290, %f673;
	fma.rn.f32 	%f672, %f277, %f291, %f672;
	fma.rn.f32 	%f671, %f277, %f292, %f671;
	fma.rn.f32 	%f670, %f278, %f285, %f670;
	fma.rn.f32 	%f669, %f278, %f286, %f669;
	fma.rn.f32 	%f668, %f278, %f287, %f668;
	fma.rn.f32 	%f667, %f278, %f288, %f667;
	fma.rn.f32 	%f666, %f278, %f289, %f666;
	fma.rn.f32 	%f665, %f278, %f290, %f665;
	fma.rn.f32 	%f664, %f278, %f291, %f664;
	fma.rn.f32 	%f663, %f278, %f292, %f663;
	fma.rn.f32 	%f662, %f279, %f285, %f662;
	fma.rn.f32 	%f661, %f279, %f286, %f661;
	fma.rn.f32 	%f660, %f279, %f287, %f660;
	fma.rn.f32 	%f659, %f279, %f288, %f659;
	fma.rn.f32 	%f658, %f279, %f289, %f658;
	fma.rn.f32 	%f657, %f279, %f290, %f657;
	fma.rn.f32 	%f656, %f279, %f291, %f656;
	fma.rn.f32 	%f655, %f279, %f292, %f655;
	fma.rn.f32 	%f654, %f280, %f285, %f654;
	fma.rn.f32 	%f653, %f280, %f286, %f653;
	fma.rn.f32 	%f652, %f280, %f287, %f652;
	fma.rn.f32 	%f651, %f280, %f288, %f651;
	fma.rn.f32 	%f650, %f280, %f289, %f650;
	fma.rn.f32 	%f649, %f280, %f290, %f649;
	fma.rn.f32 	%f648, %f280, %f291, %f648;
	fma.rn.f32 	%f647, %f280, %f292, %f647;
	fma.rn.f32 	%f646, %f281, %f285, %f646;
	fma.rn.f32 	%f645, %f281, %f286, %f645;
	fma.rn.f32 	%f644, %f281, %f287, %f644;
	fma.rn.f32 	%f643, %f281, %f288, %f643;
	fma.rn.f32 	%f642, %f281, %f289, %f642;
	fma.rn.f32 	%f641, %f281, %f290, %f641;
	fma.rn.f32 	%f640, %f281, %f291, %f640;
	fma.rn.f32 	%f639, %f281, %f292, %f639;
	fma.rn.f32 	%f638, %f282, %f285, %f638;
	fma.rn.f32 	%f637, %f282, %f286, %f637;
	fma.rn.f32 	%f636, %f282, %f287, %f636;
	fma.rn.f32 	%f635, %f282, %f288, %f635;
	fma.rn.f32 	%f634, %f282, %f289, %f634;
	fma.rn.f32 	%f633, %f282, %f290, %f633;
	fma.rn.f32 	%f632, %f282, %f291, %f632;
	fma.rn.f32 	%f631, %f282, %f292, %f631;
	fma.rn.f32 	%f630, %f283, %f285, %f630;
	fma.rn.f32 	%f629, %f283, %f286, %f629;
	fma.rn.f32 	%f628, %f283, %f287, %f628;
	fma.rn.f32 	%f627, %f283, %f288, %f627;
	fma.rn.f32 	%f626, %f283, %f289, %f626;
	fma.rn.f32 	%f625, %f283, %f290, %f625;
	fma.rn.f32 	%f624, %f283, %f291, %f624;
	fma.rn.f32 	%f623, %f283, %f292, %f623;
	fma.rn.f32 	%f622, %f284, %f285, %f622;
	fma.rn.f32 	%f621, %f284, %f286, %f621;
	fma.rn.f32 	%f620, %f284, %f287, %f620;
	fma.rn.f32 	%f619, %f284, %f288, %f619;
	fma.rn.f32 	%f618, %f284, %f289, %f618;
	fma.rn.f32 	%f617, %f284, %f290, %f617;
	fma.rn.f32 	%f616, %f284, %f291, %f616;
	fma.rn.f32 	%f615, %f284, %f292, %f615;
	add.s32 	%r117, %r117, 256;
	add.s32 	%r116, %r116, 4;
	setp.ne.s32 	%p2, %r117, 2064;
	@%p2 bra 	$L__BB5_3;
	ld.param.u32 	%r113, [_Z18matrix_multiply_v5PfS_S_ffiii_param_7];
	ld.param.u32 	%r111, [_Z18matrix_multiply_v5PfS_S_ffiii_param_6];
	bar.sync 	0;
	add.s32 	%r115, %r115, 8;
	setp.lt.s32 	%p3, %r115, %r111;
	shl.b32 	%r47, %r113, 3;
	mul.wide.s32 	%rd40, %r47, 4;
	add.s64 	%rd253, %rd253, %rd40;
	add.s64 	%rd252, %rd252, 32;
	@%p3 bra 	$L__BB5_2;
$L__BB5_5:
	ld.param.u32 	%r114, [_Z18matrix_multiply_v5PfS_S_ffiii_param_7];
	ld.param.f32 	%f486, [_Z18matrix_multiply_v5PfS_S_ffiii_param_4];
	ld.param.f32 	%f485, [_Z18matrix_multiply_v5PfS_S_ffiii_param_3];
	ld.param.u64 	%rd251, [_Z18matrix_multiply_v5PfS_S_ffiii_param_2];
	mov.u32 	%r48, %ctaid.y;
	mul.lo.s32 	%r49, %r48, %r114;
	shl.b32 	%r50, %r49, 6;
	mov.u32 	%r51, %ctaid.x;
	shl.b32 	%r52, %r51, 6;
	add.s32 	%r53, %r50, %r52;
	cvt.s64.s32 	%rd41, %r53;
	mov.u32 	%r54, %tid.x;
	shl.b32 	%r55, %r54, 3;
	and.b32  	%r56, %r55, 56;
	and.b32  	%r57, %r54, 1016;
	mad.lo.s32 	%r58, %r57, %r114, %r56;
	cvt.s64.s32 	%rd42, %r58;
	add.s64 	%rd43, %rd42, %rd41;
	cvta.to.global.u64 	%rd44, %rd251;
	shl.b64 	%rd45, %rd43, 2;
	add.s64 	%rd46, %rd44, %rd45;
	ld.global.f32 	%f293, [%rd46];
	mul.f32 	%f294, %f486, %f293;
	fma.rn.f32 	%f295, %f485, %f678, %f294;
	st.global.f32 	[%rd46], %f295;
	ld.global.f32 	%f296, [%rd46+4];
	mul.f32 	%f297, %f486, %f296;
	fma.rn.f32 	%f298, %f485, %f677, %f297;
	st.global.f32 	[%rd46+4], %f298;
	ld.global.f32 	%f299, [%rd46+8];
	mul.f32 	%f300, %f486, %f299;
	fma.rn.f32 	%f301, %f485, %f676, %f300;
	st.global.f32 	[%rd46+8], %f301;
	ld.global.f32 	%f302, [%rd46+12];
	mul.f32 	%f303, %f486, %f302;
	fma.rn.f32 	%f304, %f485, %f675, %f303;
	st.global.f32 	[%rd46+12], %f304;
	ld.global.f32 	%f305, [%rd46+16];
	mul.f32 	%f306, %f486, %f305;
	fma.rn.f32 	%f307, %f485, %f674, %f306;
	st.global.f32 	[%rd46+16], %f307;
	ld.global.f32 	%f308, [%rd46+20];
	mul.f32 	%f309, %f486, %f308;
	fma.rn.f32 	%f310, %f485, %f673, %f309;
	st.global.f32 	[%rd46+20], %f310;
	ld.global.f32 	%f311, [%rd46+24];
	mul.f32 	%f312, %f486, %f311;
	fma.rn.f32 	%f313, %f485, %f672, %f312;
	st.global.f32 	[%rd46+24], %f313;
	ld.global.f32 	%f314, [%rd46+28];
	mul.f32 	%f315, %f486, %f314;
	fma.rn.f32 	%f316, %f485, %f671, %f315;
	st.global.f32 	[%rd46+28], %f316;
	add.s32 	%r59, %r58, %r114;
	cvt.s64.s32 	%rd47, %r59;
	add.s64 	%rd48, %rd47, %rd41;
	shl.b64 	%rd49, %rd48, 2;
	add.s64 	%rd50, %rd44, %rd49;
	ld.global.f32 	%f317, [%rd50];
	mul.f32 	%f318, %f486, %f317;
	fma.rn.f32 	%f319, %f485, %f670, %f318;
	st.global.f32 	[%rd50], %f319;
	add.s32 	%r60, %r59, 1;
	cvt.s64.s32 	%rd51, %r60;
	add.s64 	%rd52, %rd51, %rd41;
	shl.b64 	%rd53, %rd52, 2;
	add.s64 	%rd54, %rd44, %rd53;
	ld.global.f32 	%f320, [%rd54];
	mul.f32 	%f321, %f486, %f320;
	fma.rn.f32 	%f322, %f485, %f669, %f321;
	st.global.f32 	[%rd54], %f322;
	add.s32 	%r61, %r59, 2;
	cvt.s64.s32 	%rd55, %r61;
	add.s64 	%rd56, %rd55, %rd41;
	shl.b64 	%rd57, %rd56, 2;
	add.s64 	%rd58, %rd44, %rd57;
	ld.global.f32 	%f323, [%rd58];
	mul.f32 	%f324, %f486, %f323;
	fma.rn.f32 	%f325, %f485, %f668, %f324;
	st.global.f32 	[%rd58], %f325;
	add.s32 	%r62, %r59, 3;
	cvt.s64.s32 	%rd59, %r62;
	add.s64 	%rd60, %rd59, %rd41;
	shl.b64 	%rd61, %rd60, 2;
	add.s64 	%rd62, %rd44, %rd61;
	ld.global.f32 	%f326, [%rd62];
	mul.f32 	%f327, %f486, %f326;
	fma.rn.f32 	%f328, %f485, %f667, %f327;
	st.global.f32 	[%rd62], %f328;
	add.s32 	%r63, %r59, 4;
	cvt.s64.s32 	%rd63, %r63;
	add.s64 	%rd64, %rd63, %rd41;
	shl.b64 	%rd65, %rd64, 2;
	add.s64 	%rd66, %rd44, %rd65;
	ld.global.f32 	%f329, [%rd66];
	mul.f32 	%f330, %f486, %f329;
	fma.rn.f32 	%f331, %f485, %f666, %f330;
	st.global.f32 	[%rd66], %f331;
	add.s32 	%r64, %r59, 5;
	cvt.s64.s32 	%rd67, %r64;
	add.s64 	%rd68, %rd67, %rd41;
	shl.b64 	%rd69, %rd68, 2;
	add.s64 	%rd70, %rd44, %rd69;
	ld.global.f32 	%f332, [%rd70];
	mul.f32 	%f333, %f486, %f332;
	fma.rn.f32 	%f334, %f485, %f665, %f333;
	st.global.f32 	[%rd70], %f334;
	add.s32 	%r65, %r59, 6;
	cvt.s64.s32 	%rd71, %r65;
	add.s64 	%rd72, %rd71, %rd41;
	shl.b64 	%rd73, %rd72, 2;
	add.s64 	%rd74, %rd44, %rd73;
	ld.global.f32 	%f335, [%rd74];
	mul.f32 	%f336, %f486, %f335;
	fma.rn.f32 	%f337, %f485, %f664, %f336;
	st.global.f32 	[%rd74], %f337;
	add.s32 	%r66, %r59, 7;
	cvt.s64.s32 	%rd75, %r66;
	add.s64 	%rd76, %rd75, %rd41;
	shl.b64 	%rd77, %rd76, 2;
	add.s64 	%rd78, %rd44, %rd77;
	ld.global.f32 	%f338, [%rd78];
	mul.f32 	%f339, %f486, %f338;
	fma.rn.f32 	%f340, %f485, %f663, %f339;
	st.global.f32 	[%rd78], %f340;
	add.s32 	%r67, %r59, %r114;
	cvt.s64.s32 	%rd79, %r67;
	add.s64 	%rd80, %rd79, %rd41;
	shl.b64 	%rd81, %rd80, 2;
	add.s64 	%rd82, %rd44, %rd81;
	ld.global.f32 	%f341, [%rd82];
	mul.f32 	%f342, %f486, %f341;
	fma.rn.f32 	%f343, %f485, %f662, %f342;
	st.global.f32 	[%rd82], %f343;
	ld.global.f32 	%f344, [%rd82+4];
	mul.f32 	%f345, %f486, %f344;
	fma.rn.f32 	%f346, %f485, %f661, %f345;
	st.global.f32 	[%rd82+4], %f346;
	add.s32 	%r68, %r61, %r114;
	cvt.s64.s32 	%rd83, %r68;
	add.s64 	%rd84, %rd83, %rd41;
	shl.b64 	%rd85, %rd84, 2;
	add.s64 	%rd86, %rd44, %rd85;
	ld.global.f32 	%f347, [%rd86];
	mul.f32 	%f348, %f486, %f347;
	fma.rn.f32 	%f349, %f485, %f660, %f348;
	st.global.f32 	[%rd86], %f349;
	add.s32 	%r69, %r68, 1;
	cvt.s64.s32 	%rd87, %r69;
	add.s64 	%rd88, %rd87, %rd41;
	shl.b64 	%rd89, %rd88, 2;
	add.s64 	%rd90, %rd44, %rd89;
	ld.global.f32 	%f350, [%rd90];
	mul.f32 	%f351, %f486, %f350;
	fma.rn.f32 	%f352, %f485, %f659, %f351;
	st.global.f32 	[%rd90], %f352;
	add.s32 	%r70, %r68, 2;
	cvt.s64.s32 	%rd91, %r70;
	add.s64 	%rd92, %rd91, %rd41;
	shl.b64 	%rd93, %rd92, 2;
	add.s64 	%rd94, %rd44, %rd93;
	ld.global.f32 	%f353, [%rd94];
	mul.f32 	%f354, %f486, %f353;
	fma.rn.f32 	%f355, %f485, %f658, %f354;
	st.global.f32 	[%rd94], %f355;
	add.s32 	%r71, %r68, 3;
	cvt.s64.s32 	%rd95, %r71;
	add.s64 	%rd96, %rd95, %rd41;
	shl.b64 	%rd97, %rd96, 2;
	add.s64 	%rd98, %rd44, %rd97;
	ld.global.f32 	%f356, [%rd98];
	mul.f32 	%f357, %f486, %f356;
	fma.rn.f32 	%f358, %f485, %f657, %f357;
	st.global.f32 	[%rd98], %f358;
	add.s32 	%r72, %r68, 4;
	cvt.s64.s32 	%rd99, %r72;
	add.s64 	%rd100, %rd99, %rd41;
	shl.b64 	%rd101, %rd100, 2;
	add.s64 	%rd102, %rd44, %rd101;
	ld.global.f32 	%f359, [%rd102];
	mul.f32 	%f360, %f486, %f359;
	fma.rn.f32 	%f361, %f485, %f656, %f360;
	st.global.f32 	[%rd102], %f361;
	add.s32 	%r73, %r68, 5;
	cvt.s64.s32 	%rd103, %r73;
	add.s64 	%rd104, %rd103, %rd41;
	shl.b64 	%rd105, %rd104, 2;
	add.s64 	%rd106, %rd44, %rd105;
	ld.global.f32 	%f362, [%rd106];
	mul.f32 	%f363, %f486, %f362;
	fma.rn.f32 	%f364, %f485, %f655, %f363;
	st.global.f32 	[%rd106], %f364;
	add.s32 	%r74, %r67, %r114;
	cvt.s64.s32 	%rd107, %r74;
	add.s64 	%rd108, %rd107, %rd41;
	shl.b64 	%rd109, %rd108, 2;
	add.s64 	%rd110, %rd44, %rd109;
	ld.global.f32 	%f365, [%rd110];
	mul.f32 	%f366, %f486, %f365;
	fma.rn.f32 	%f367, %f485, %f654, %f366;
	st.global.f32 	[%rd110], %f367;
	add.s32 	%r75, %r74, 1;
	cvt.s64.s32 	%rd111, %r75;
	add.s64 	%rd112, %rd111, %rd41;
	shl.b64 	%rd113, %rd112, 2;
	add.s64 	%rd114, %rd44, %rd113;
	ld.global.f32 	%f368, [%rd114];
	mul.f32 	%f369, %f486, %f368;
	fma.rn.f32 	%f370, %f485, %f653, %f369;
	st.global.f32 	[%rd114], %f370;
	add.s32 	%r76, %r74, 2;
	cvt.s64.s32 	%rd115, %r76;
	add.s64 	%rd116, %rd115, %rd41;
	shl.b64 	%rd117, %rd116, 2;
	add.s64 	%rd118, %rd44, %rd117;
	ld.global.f32 	%f371, [%rd118];
	mul.f32 	%f372, %f486, %f371;
	fma.rn.f32 	%f373, %f485, %f652, %f372;
	st.global.f32 	[%rd118], %f373;
	add.s32 	%r77, %r74, 3;
	cvt.s64.s32 	%rd119, %r77;
	add.s64 	%rd120, %rd119, %rd41;
	shl.b64 	%rd121, %rd120, 2;
	add.s64 	%rd122, %rd44, %rd121;
	ld.global.f32 	%f374, [%rd122];
	mul.f32 	%f375, %f486, %f374;
	fma.rn.f32 	%f376, %f485, %f651, %f375;
	st.global.f32 	[%rd122], %f376;
	add.s32 	%r78, %r74, 4;
	cvt.s64.s32 	%rd123, %r78;
	add.s64 	%rd124, %rd123, %rd41;
	shl.b64 	%rd125, %rd124, 2;
	add.s64 	%rd126, %rd44, %rd125;
	ld.global.f32 	%f377, [%rd126];
	mul.f32 	%f378, %f486, %f377;
	fma.rn.f32 	%f379, %f485, %f650, %f378;
	st.global.f32 	[%rd126], %f379;
	add.s32 	%r79, %r74, 5;
	cvt.s64.s32 	%rd127, %r79;
	add.s64 	%rd128, %rd127, %rd41;
	shl.b64 	%rd129, %rd128, 2;
	add.s64 	%rd130, %rd44, %rd129;
	ld.global.f32 	%f380, [%rd130];
	mul.f32 	%f381, %f486, %f380;
	fma.rn.f32 	%f382, %f485, %f649, %f381;
	st.global.f32 	[%rd130], %f382;
	add.s32 	%r80, %r74, 6;
	cvt.s64.s32 	%rd131, %r80;
	add.s64 	%rd132, %rd131, %rd41;
	shl.b64 	%rd133, %rd132, 2;
	add.s64 	%rd134, %rd44, %rd133;
	ld.global.f32 	%f383, [%rd134];
	mul.f32 	%f384, %f486, %f383;
	fma.rn.f32 	%f385, %f485, %f648, %f384;
	st.global.f32 	[%rd134], %f385;
	add.s32 	%r81, %r74, 7;
	cvt.s64.s32 	%rd135, %r81;
	add.s64 	%rd136, %rd135, %rd41;
	shl.b64 	%rd137, %rd136, 2;
	add.s64 	%rd138, %rd44, %rd137;
	ld.global.f32 	%f386, [%rd138];
	mul.f32 	%f387, %f486, %f386;
	fma.rn.f32 	%f388, %f485, %f647, %f387;
	st.global.f32 	[%rd138], %f388;
	add.s32 	%r82, %r74, %r114;
	cvt.s64.s32 	%rd139, %r82;
	add.s64 	%rd140, %rd139, %rd41;
	shl.b64 	%rd141, %rd140, 2;
	add.s64 	%rd142, %rd44, %rd141;
	ld.global.f32 	%f389, [%rd142];
	mul.f32 	%f390, %f486, %f389;
	fma.rn.f32 	%f391, %f485, %f646, %f390;
	st.global.f32 	[%rd142], %f391;
	ld.global.f32 	%f392, [%rd142+4];
	mul.f32 	%f393, %f486, %f392;
	fma.rn.f32 	%f394, %f485, %f645, %f393;
	st.global.f32 	[%rd142+4], %f394;
	ld.global.f32 	%f395, [%rd142+8];
	mul.f32 	%f396, %f486, %f395;
	fma.rn.f32 	%f397, %f485, %f644, %f396;
	st.global.f32 	[%rd142+8], %f397;
	ld.global.f32 	%f398, [%rd142+12];
	mul.f32 	%f399, %f486, %f398;
	fma.rn.f32 	%f400, %f485, %f643, %f399;
	st.global.f32 	[%rd142+12], %f400;
	add.s32 	%r83, %r78, %r114;
	cvt.s64.s32 	%rd143, %r83;
	add.s64 	%rd144, %rd143, %rd41;
	shl.b64 	%rd145, %rd144, 2;
	add.s64 	%rd146, %rd44, %rd145;
	ld.global.f32 	%f401, [%rd146];
	mul.f32 	%f402, %f486, %f401;
	fma.rn.f32 	%f403, %f485, %f642, %f402;
	st.global.f32 	[%rd146], %f403;
	add.s32 	%r84, %r83, 1;
	cvt.s64.s32 	%rd147, %r84;
	add.s64 	%rd148, %rd147, %rd41;
	shl.b64 	%rd149, %rd148, 2;
	add.s64 	%rd150, %rd44, %rd149;
	ld.global.f32 	%f404, [%rd150];
	mul.f32 	%f405, %f486, %f404;
	fma.rn.f32 	%f406, %f485, %f641, %f405;
	st.global.f32 	[%rd150], %f406;
	add.s32 	%r85, %r83, 2;
	cvt.s64.s32 	%rd151, %r85;
	add.s64 	%rd152, %rd151, %rd41;
	shl.b64 	%rd153, %rd152, 2;
	add.s64 	%rd154, %rd44, %rd153;
	ld.global.f32 	%f407, [%rd154];
	mul.f32 	%f408, %f486, %f407;
	fma.rn.f32 	%f409, %f485, %f640, %f408;
	st.global.f32 	[%rd154], %f409;
	add.s32 	%r86, %r83, 3;
	cvt.s64.s32 	%rd155, %r86;
	add.s64 	%rd156, %rd155, %rd41;
	shl.b64 	%rd157, %rd156, 2;
	add.s64 	%rd158, %rd44, %rd157;
	ld.global.f32 	%f410, [%rd158];
	mul.f32 	%f411, %f486, %f410;
	fma.rn.f32 	%f412, %f485, %f639, %f411;
	st.global.f32 	[%rd158], %f412;
	add.s32 	%r87, %r82, %r114;
	cvt.s64.s32 	%rd159, %r87;
	add.s64 	%rd160, %rd159, %rd41;
	shl.b64 	%rd161, %rd160, 2;
	add.s64 	%rd162, %rd44, %rd161;
	ld.global.f32 	%f413, [%rd162];
	mul.f32 	%f414, %f486, %f413;
	fma.rn.f32 	%f415, %f485, %f638, %f414;
	st.global.f32 	[%rd162], %f415;
	add.s32 	%r88, %r87, 1;
	cvt.s64.s32 	%rd163, %r88;
	add.s64 	%rd164, %rd163, %rd41;
	shl.b64 	%rd165, %rd164, 2;
	add.s64 	%rd166, %rd44, %rd165;
	ld.global.f32 	%f416, [%rd166];
	mul.f32 	%f417, %f486, %f416;
	fma.rn.f32 	%f418, %f485, %f637, %f417;
	st.global.f32 	[%rd166], %f418;
	add.s32 	%r89, %r87, 2;
	cvt.s64.s32 	%rd167, %r89;
	add.s64 	%rd168, %rd167, %rd41;
	shl.b64 	%rd169, %rd168, 2;
	add.s64 	%rd170, %rd44, %rd169;
	ld.global.f32 	%f419, [%rd170];
	mul.f32 	%f420, %f486, %f419;
	fma.rn.f32 	%f421, %f485, %f636, %f420;
	st.global.f32 	[%rd170], %f421;
	add.s32 	%r90, %r87, 3;
	cvt.s64.s32 	%rd171, %r90;
	add.s64 	%rd172, %rd171, %rd41;
	shl.b64 	%rd173, %rd172, 2;
	add.s64 	%rd174, %rd44, %rd173;
	ld.global.f32 	%f422, [%rd174];
	mul.f32 	%f423, %f486, %f422;
	fma.rn.f32 	%f424, %f485, %f635, %f423;
	st.global.f32 	[%rd174], %f424;
	add.s32 	%r91, %r87, 4;
	cvt.s64.s32 	%rd175, %r91;
	add.s64 	%rd176, %rd175, %rd41;
	shl.b64 	%rd177, %rd176, 2;
	add.s64 	%rd178, %rd44, %rd177;
	ld.global.f32 	%f425, [%rd178];
	mul.f32 	%f426, %f486, %f425;
	fma.rn.f32 	%f427, %f485, %f634, %f426;
	st.global.f32 	[%rd178], %f427;
	add.s32 	%r92, %r87, 5;
	cvt.s64.s32 	%rd179, %r92;
	add.s64 	%rd180, %rd179, %rd41;
	shl.b64 	%rd181, %rd180, 2;
	add.s64 	%rd182, %rd44, %rd181;
	ld.global.f32 	%f428, [%rd182];
	mul.f32 	%f429, %f486, %f428;
	fma.rn.f32 	%f430, %f485, %f633, %f429;
	st.global.f32 	[%rd182], %f430;
	add.s32 	%r93, %r87, 6;
	cvt.s64.s32 	%rd183, %r93;
	add.s64 	%rd184, %rd183, %rd41;
	shl.b64 	%rd185, %rd184, 2;
	add.s64 	%rd186, %rd44, %rd185;
	ld.global.f32 	%f431, [%rd186];
	mul.f32 	%f432, %f486, %f431;
	fma.rn.f32 	%f433, %f485, %f632, %f432;
	st.global.f32 	[%rd186], %f433;
	add.s32 	%r94, %r87, 7;
	cvt.s64.s32 	%rd187, %r94;
	add.s64 	%rd188, %rd187, %rd41;
	shl.b64 	%rd189, %rd188, 2;
	add.s64 	%rd190, %rd44, %rd189;
	ld.global.f32 	%f434, [%rd190];
	mul.f32 	%f435, %f486, %f434;
	fma.rn.f32 	%f436, %f485, %f631, %f435;
	st.global.f32 	[%rd190], %f436;
	add.s32 	%r95, %r87, %r114;
	cvt.s64.s32 	%rd191, %r95;
	add.s64 	%rd192, %rd191, %rd41;
	shl.b64 	%rd193, %rd192, 2;
	add.s64 	%rd194, %rd44, %rd193;
	ld.global.f32 	%f437, [%rd194];
	mul.f32 	%f438, %f486, %f437;
	fma.rn.f32 	%f439, %f485, %f630, %f438;
	st.global.f32 	[%rd194], %f439;
	ld.global.f32 	%f440, [%rd194+4];
	mul.f32 	%f441, %f486, %f440;
	fma.rn.f32 	%f442, %f485, %f629, %f441;
	st.global.f32 	[%rd194+4], %f442;
	add.s32 	%r96, %r89, %r114;
	cvt.s64.s32 	%rd195, %r96;
	add.s64 	%rd196, %rd195, %rd41;
	shl.b64 	%rd197, %rd196, 2;
	add.s64 	%rd198, %rd44, %rd197;
	ld.global.f32 	%f443, [%rd198];
	mul.f32 	%f444, %f486, %f443;
	fma.rn.f32 	%f445, %f485, %f628, %f444;
	st.global.f32 	[%rd198], %f445;
	add.s32 	%r97, %r96, 1;
	cvt.s64.s32 	%rd199, %r97;
	add.s64 	%rd200, %rd199, %rd41;
	shl.b64 	%rd201, %rd200, 2;
	add.s64 	%rd202, %rd44, %rd201;
	ld.global.f32 	%f446, [%rd202];
	mul.f32 	%f447, %f486, %f446;
	fma.rn.f32 	%f448, %f485, %f627, %f447;
	st.global.f32 	[%rd202], %f448;
	add.s32 	%r98, %r96, 2;
	cvt.s64.s32 	%rd203, %r98;
	add.s64 	%rd204, %rd203, %rd41;
	shl.b64 	%rd205, %rd204, 2;
	add.s64 	%rd206, %rd44, %rd205;
	ld.global.f32 	%f449, [%rd206];
	mul.f32 	%f450, %f486, %f449;
	fma.rn.f32 	%f451, %f485, %f626, %f450;
	st.global.f32 	[%rd206], %f451;
	add.s32 	%r99, %r96, 3;
	cvt.s64.s32 	%rd207, %r99;
	add.s64 	%rd208, %rd207, %rd41;
	shl.b64 	%rd209, %rd208, 2;
	add.s64 	%rd210, %rd44, %rd209;
	ld.global.f32 	%f452, [%rd210];
	mul.f32 	%f453, %f486, %f452;
	fma.rn.f32 	%f454, %f485, %f625, %f453;
	st.global.f32 	[%rd210], %f454;
	add.s32 	%r100, %r96, 4;
	cvt.s64.s32 	%rd211, %r100;
	add.s64 	%rd212, %rd211, %rd41;
	shl.b64 	%rd213, %rd212, 2;
	add.s64 	%rd214, %rd44, %rd213;
	ld.global.f32 	%f455, [%rd214];
	mul.f32 	%f456, %f486, %f455;
	fma.rn.f32 	%f457, %f485, %f624, %f456;
	st.global.f32 	[%rd214], %f457;
	add.s32 	%r101, %r96, 5;
	cvt.s64.s32 	%rd215, %r101;
	add.s64 	%rd216, %rd215, %rd41;
	shl.b64 	%rd217, %rd216, 2;
	add.s64 	%rd218, %rd44, %rd217;
	ld.global.f32 	%f458, [%rd218];
	mul.f32 	%f459, %f486, %f458;
	fma.rn.f32 	%f460, %f485, %f623, %f459;
	st.global.f32 	[%rd218], %f460;
	add.s32 	%r102, %r95, %r114;
	cvt.s64.s32 	%rd219, %r102;
	add.s64 	%rd220, %rd219, %rd41;
	shl.b64 	%rd221, %rd220, 2;
	add.s64 	%rd222, %rd44, %rd221;
	ld.global.f32 	%f461, [%rd222];
	mul.f32 	%f462, %f486, %f461;
	fma.rn.f32 	%f463, %f485, %f622, %f462;
	st.global.f32 	[%rd222], %f463;
	add.s32 	%r103, %r102, 1;
	cvt.s64.s32 	%rd223, %r103;
	add.s64 	%rd224, %rd223, %rd41;
	shl.b64 	%rd225, %rd224, 2;
	add.s64 	%rd226, %rd44, %rd225;
	ld.global.f32 	%f464, [%rd226];
	mul.f32 	%f465, %f486, %f464;
	fma.rn.f32 	%f466, %f485, %f621, %f465;
	st.global.f32 	[%rd226], %f466;
	add.s32 	%r104, %r102, 2;
	cvt.s64.s32 	%rd227, %r104;
	add.s64 	%rd228, %rd227, %rd41;
	shl.b64 	%rd229, %rd228, 2;
	add.s64 	%rd230, %rd44, %rd229;
	ld.global.f32 	%f467, [%rd230];
	mul.f32 	%f468, %f486, %f467;
	fma.rn.f32 	%f469, %f485, %f620, %f468;
	st.global.f32 	[%rd230], %f469;
	add.s32 	%r105, %r102, 3;
	cvt.s64.s32 	%rd231, %r105;
	add.s64 	%rd232, %rd231, %rd41;
	shl.b64 	%rd233, %rd232, 2;
	add.s64 	%rd234, %rd44, %rd233;
	ld.global.f32 	%f470, [%rd234];
	mul.f32 	%f471, %f486, %f470;
	fma.rn.f32 	%f472, %f485, %f619, %f471;
	st.global.f32 	[%rd234], %f472;
	add.s32 	%r106, %r102, 4;
	cvt.s64.s32 	%rd235, %r106;
	add.s64 	%rd236, %rd235, %rd41;
	shl.b64 	%rd237, %rd236, 2;
	add.s64 	%rd238, %rd44, %rd237;
	ld.global.f32 	%f473, [%rd238];
	mul.f32 	%f474, %f486, %f473;
	fma.rn.f32 	%f475, %f485, %f618, %f474;
	st.global.f32 	[%rd238], %f475;
	add.s32 	%r107, %r102, 5;
	cvt.s64.s32 	%rd239, %r107;
	add.s64 	%rd240, %rd239, %rd41;
	shl.b64 	%rd241, %rd240, 2;
	add.s64 	%rd242, %rd44, %rd241;
	ld.global.f32 	%f476, [%rd242];
	mul.f32 	%f477, %f486, %f476;
	fma.rn.f32 	%f478, %f485, %f617, %f477;
	st.global.f32 	[%rd242], %f478;
	add.s32 	%r108, %r102, 6;
	cvt.s64.s32 	%rd243, %r108;
	add.s64 	%rd244, %rd243, %rd41;
	shl.b64 	%rd245, %rd244, 2;
	add.s64 	%rd246, %rd44, %rd245;
	ld.global.f32 	%f479, [%rd246];
	mul.f32 	%f480, %f486, %f479;
	fma.rn.f32 	%f481, %f485, %f616, %f480;
	st.global.f32 	[%rd246], %f481;
	add.s32 	%r109, %r102, 7;
	cvt.s64.s32 	%rd247, %r109;
	add.s64 	%rd248, %rd247, %rd41;
	shl.b64 	%rd249, %rd248, 2;
	add.s64 	%rd250, %rd44, %rd249;
	ld.global.f32 	%f482, [%rd250];
	mul.f32 	%f483, %f486, %f482;
	fma.rn.f32 	%f484, %f485, %f615, %f483;
	st.global.f32 	[%rd250], %f484;
	ret;

}
	// .globl	_Z18matrix_multiply_v6PfS_S_ffiii
.visible .entry _Z18matrix_multiply_v6PfS_S_ffiii(
	.param .u64 .ptr .align 1 _Z18matrix_multiply_v6PfS_S_ffiii_param_0,
	.param .u64 .ptr .align 1 _Z18matrix_multiply_v6PfS_S_ffiii_param_1,
	.param .u64 .ptr .align 1 _Z18matrix_multiply_v6PfS_S_ffiii_param_2,
	.param .f32 _Z18matrix_multiply_v6PfS_S_ffiii_param_3,
	.param .f32 _Z18matrix_multiply_v6PfS_S_ffiii_param_4,
	.param .u32 _Z18matrix_multiply_v6PfS_S_ffiii_param_5,
	.param .u32 _Z18matrix_multiply_v6PfS_S_ffiii_param_6,
	.param .u32 _Z18matrix_multiply_v6PfS_S_ffiii_param_7
)
{
	.reg .pred 	%p<4>;
	.reg .b32 	%r<80>;
	.reg .b32 	%f<671>;
	.reg .b64 	%rd<84>;
	// demoted variable
	.shared .align 4 .b8 _ZZ18matrix_multiply_v6PfS_S_ffiiiE2As[4096];
	// demoted variable
	.shared .align 4 .b8 _ZZ18matrix_multiply_v6PfS_S_ffiiiE2Bs[4096];
	ld.param.u64 	%rd8, [_Z18matrix_multiply_v6PfS_S_ffiii_param_0];
	ld.param.u64 	%rd9, [_Z18matrix_multiply_v6PfS_S_ffiii_param_1];
	ld.param.u32 	%r5, [_Z18matrix_multiply_v6PfS_S_ffiii_param_6];
	cvta.to.global.u64 	%rd10, %rd9;
	cvta.to.global.u64 	%rd11, %rd8;
	mov.u32 	%r7, %ctaid.y;
	mov.u32 	%r8, %ctaid.x;
	mul.lo.s32 	%r9, %r7, %r5;
	shl.b32 	%r10, %r9, 7;
	mul.wide.s32 	%rd12, %r10, 4;
	add.s64 	%rd82, %rd11, %rd12;
	shl.b32 	%r11, %r8, 7;
	mul.wide.u32 	%rd13, %r11, 4;
	add.s64 	%rd83, %rd10, %rd13;
	setp.lt.s32 	%p1, %r5, 1;
	mov.f32 	%f607, 0f00000000;
	mov.f32 	%f608, %f607;
	mov.f32 	%f609, %f607;
	mov.f32 	%f610, %f607;
	mov.f32 	%f611, %f607;
	mov.f32 	%f612, %f607;
	mov.f32 	%f613, %f607;
	mov.f32 	%f614, %f607;
	mov.f32 	%f615, %f607;
	mov.f32 	%f616, %f607;
	mov.f32 	%f617, %f607;
	mov.f32 	%f618, %f607;
	mov.f32 	%f619, %f607;
	mov.f32 	%f620, %f607;
	mov.f32 	%f621, %f607;
	mov.f32 	%f622, %f607;
	mov.f32 	%f623, %f607;
	mov.f32 	%f624, %f607;
	mov.f32 	%f625, %f607;
	mov.f32 	%f626, %f607;
	mov.f32 	%f627, %f607;
	mov.f32 	%f628, %f607;
	mov.f32 	%f629, %f607;
	mov.f32 	%f630, %f607;
	mov.f32 	%f631, %f607;
	mov.f32 	%f632, %f607;
	mov.f32 	%f633, %f607;
	mov.f32 	%f634, %f607;
	mov.f32 	%f635, %f607;
	mov.f32 	%f636, %f607;
	mov.f32 	%f637, %f607;
	mov.f32 	%f638, %f607;
	mov.f32 	%f639, %f607;
	mov.f32 	%f640, %f607;
	mov.f32 	%f641, %f607;
	mov.f32 	%f642, %f607;
	mov.f32 	%f643, %f607;
	mov.f32 	%f644, %f607;
	mov.f32 	%f645, %f607;
	mov.f32 	%f646, %f607;
	mov.f32 	%f647, %f607;
	mov.f32 	%f648, %f607;
	mov.f32 	%f649, %f607;
	mov.f32 	%f650, %f607;
	mov.f32 	%f651, %f607;
	mov.f32 	%f652, %f607;
	mov.f32 	%f653, %f607;
	mov.f32 	%f654, %f607;
	mov.f32 	%f655, %f607;
	mov.f32 	%f656, %f607;
	mov.f32 	%f657, %f607;
	mov.f32 	%f658, %f607;
	mov.f32 	%f659, %f607;
	mov.f32 	%f660, %f607;
	mov.f32 	%f661, %f607;
	mov.f32 	%f662, %f607;
	mov.f32 	%f663, %f607;
	mov.f32 	%f664, %f607;
	mov.f32 	%f665, %f607;
	mov.f32 	%f666, %f607;
	mov.f32 	%f667, %f607;
	mov.f32 	%f668, %f607;
	mov.f32 	%f669, %f607;
	mov.f32 	%f670, %f607;
	@%p1 bra 	$L__BB6_5;
	mov.b32 	%r78, 0;
	mov.f32 	%f607, 0f00000000;
	mov.u32 	%r14, %tid.x;
	shr.u32 	%r15, %r14, 5;
	shl.b32 	%r16, %r14, 2;
	and.b32  	%r17, %r16, 124;
$L__BB6_2:
	ld.param.u32 	%r75, [_Z18matrix_multiply_v6PfS_S_ffiii_param_7];
	ld.param.u32 	%r73, [_Z18matrix_multiply_v6PfS_S_ffiii_param_6];
	mad.lo.s32 	%r18, %r75, %r15, %r17;
	shr.u32 	%r19, %r14, 1;
	and.b32  	%r20, %r16, 4;
	mad.lo.s32 	%r21, %r73, %r19, %r20;
	mul.wide.u32 	%rd14, %r21, 4;
	add.s64 	%rd15, %rd82, %rd14;
	ld.global.v4.f32 	{%f261, %f262, %f263, %f264}, [%rd15];
	shl.b32 	%r22, %r19, 2;
	shl.b32 	%r23, %r14, 11;
	and.b32  	%r24, %r23, 2048;
	or.b32  	%r25, %r24, %r22;
	mov.u32 	%r26, _ZZ18matrix_multiply_v6PfS_S_ffiiiE2As;
	add.s32 	%r27, %r26, %r25;
	st.shared.f32 	[%r27], %f261;
	st.shared.f32 	[%r27+512], %f262;
	st.shared.f32 	[%r27+1024], %f263;
	st.shared.f32 	[%r27+1536], %f264;
	mul.wide.s32 	%rd16, %r18, 4;
	add.s64 	%rd17, %rd83, %rd16;
	ld.global.v4.f32 	{%f265, %f266, %f267, %f268}, [%rd17];
	shl.b32 	%r28, %r14, 4;
	and.b32  	%r29, %r28, 496;
	shl.b32 	%r30, %r15, 9;
	or.b32  	%r31, %r30, %r29;
	mov.u32 	%r32, _ZZ18matrix_multiply_v6PfS_S_ffiiiE2Bs;
	add.s32 	%r33, %r32, %r31;
	st.shared.v4.f32 	[%r33], {%f265, %f266, %f267, %f268};
	bar.sync 	0;
	mov.b32 	%r79, 16;
$L__BB6_3:
	mov.u32 	%r34, %tid.x;
	shl.b32 	%r35, %r34, 1;
	and.b32  	%r36, %r35, 2016;
	mov.u32 	%r37, _ZZ18matrix_multiply_v6PfS_S_ffiiiE2As;
	add.s32 	%r38, %r37, %r36;
	add.s32 	%r39, %r38, %r79;
	ld.shared.f32 	%f269, [%r39+-16];
	ld.shared.f32 	%f270, [%r39+-12];
	ld.shared.f32 	%f271, [%r39+-8];
	ld.shared.f32 	%f272, [%r39+-4];
	ld.shared.f32 	%f273, [%r39];
	ld.shared.f32 	%f274, [%r39+4];
	ld.shared.f32 	%f275, [%r39+8];
	ld.shared.f32 	%f276, [%r39+12];
	shl.b32 	%r40, %r34, 5;
	and.b32  	%r41, %r40, 480;
	mov.u32 	%r42, _ZZ18matrix_multiply_v6PfS_S_ffiiiE2Bs;
	add.s32 	%r43, %r42, %r41;
	add.s32 	%r44, %r43, %r79;
	ld.shared.f32 	%f277, [%r44+-16];
	ld.shared.f32 	%f278, [%r44+-12];
	ld.shared.f32 	%f279, [%r44+-8];
	ld.shared.f32 	%f280, [%r44+-4];
	ld.shared.f32 	%f281, [%r44];
	ld.shared.f32 	%f282, [%r44+4];
	ld.shared.f32 	%f283, [%r44+8];
	ld.shared.f32 	%f284, [%r44+12];
	fma.rn.f32 	%f670, %f269, %f277, %f670;
	fma.rn.f32 	%f669, %f269, %f278, %f669;
	fma.rn.f32 	%f668, %f269, %f279, %f668;
	fma.rn.f32 	%f667, %f269, %f280, %f667;
	fma.rn.f32 	%f666, %f269, %f281, %f666;
	fma.rn.f32 	%f665, %f269, %f282, %f665;
	fma.rn.f32 	%f664, %f269, %f283, %f664;
	fma.rn.f32 	%f663, %f269, %f284, %f663;
	fma.rn.f32 	%f662, %f270, %f277, %f662;
	fma.rn.f32 	%f661, %f270, %f278, %f661;
	fma.rn.f32 	%f660, %f270, %f279, %f660;
	fma.rn.f32 	%f659, %f270, %f280, %f659;
	fma.rn.f32 	%f658, %f270, %f281, %f658;
	fma.rn.f32 	%f657, %f270, %f282, %f657;
	fma.rn.f32 	%f656, %f270, %f283, %f656;
	fma.rn.f32 	%f655, %f270, %f284, %f655;
	fma.rn.f32 	%f654, %f271, %f277, %f654;
	fma.rn.f32 	%f653, %f271, %f278, %f653;
	fma.rn.f32 	%f652, %f271, %f279, %f652;
	fma.rn.f32 	%f651, %f271, %f280, %f651;
	fma.rn.f32 	%f650, %f271, %f281, %f650;
	fma.rn.f32 	%f649, %f271, %f282, %f649;
	fma.rn.f32 	%f648, %f271, %f283, %f648;
	fma.rn.f32 	%f647, %f271, %f284, %f647;
	fma.rn.f32 	%f646, %f272, %f277, %f646;
	fma.rn.f32 	%f645, %f272, %f278, %f645;
	fma.rn.f32 	%f644, %f272, %f279, %f644;
	fma.rn.f32 	%f643, %f272, %f280, %f643;
	fma.rn.f32 	%f642, %f272, %f281, %f642;
	fma.rn.f32 	%f641, %f272, %f282, %f641;
	fma.rn.f32 	%f640, %f272, %f283, %f640;
	fma.rn.f32 	%f639, %f272, %f284, %f639;
	fma.rn.f32 	%f638, %f273, %f277, %f638;
	fma.rn.f32 	%f637, %f273, %f278, %f637;
	fma.rn.f32 	%f636, %f273, %f279, %f636;
	fma.rn.f32 	%f635, %f273, %f280, %f635;
	fma.rn.f32 	%f634, %f273, %f281, %f634;
	fma.rn.f32 	%f633, %f273, %f282, %f633;
	fma.rn.f32 	%f632, %f273, %f283, %f632;
	fma.rn.f32 	%f631, %f273, %f284, %f631;
	fma.rn.f32 	%f630, %f274, %f277, %f630;
	fma.rn.f32 	%f629, %f274, %f278, %f629;
	fma.rn.f32 	%f628, %f274, %f279, %f628;
	fma.rn.f32 	%f627, %f274, %f280, %f627;
	fma.rn.f32 	%f626, %f274, %f281, %f626;
	fma.rn.f32 	%f625, %f274, %f282, %f625;
	fma.rn.f32 	%f624, %f274, %f283, %f624;
	fma.rn.f32 	%f623, %f274, %f284, %f623;
	fma.rn.f32 	%f622, %f275, %f277, %f622;
	fma.rn.f32 	%f621, %f275, %f278, %f621;
	fma.rn.f32 	%f620, %f275, %f279, %f620;
	fma.rn.f32 	%f619, %f275, %f280, %f619;
	fma.rn.f32 	%f618, %f275, %f281, %f618;
	fma.rn.f32 	%f617, %f275, %f282, %f617;
	fma.rn.f32 	%f616, %f275, %f283, %f616;
	fma.rn.f32 	%f615, %f275, %f284, %f615;
	fma.rn.f32 	%f614, %f276, %f277, %f614;
	fma.rn.f32 	%f613, %f276, %f278, %f613;
	fma.rn.f32 	%f612, %f276, %f279, %f612;
	fma.rn.f32 	%f611, %f276, %f280, %f611;
	fma.rn.f32 	%f610, %f276, %f281, %f610;
	fma.rn.f32 	%f609, %f276, %f282, %f609;
	fma.rn.f32 	%f608, %f276, %f283, %f608;
	fma.rn.f32 	%f607, %f276, %f284, %f607;
	add.s32 	%r79, %r79, 512;
	setp.ne.s32 	%p2, %r79, 4112;
	@%p2 bra 	$L__BB6_3;
	ld.param.u32 	%r76, [_Z18matrix_multiply_v6PfS_S_ffiii_param_7];
	ld.param.u32 	%r74, [_Z18matrix_multiply_v6PfS_S_ffiii_param_6];
	bar.sync 	0;
	add.s32 	%r78, %r78, 8;
	setp.lt.s32 	%p3, %r78, %r74;
	shl.b32 	%r45, %r76, 3;
	mul.wide.s32 	%rd18, %r45, 4;
	add.s64 	%rd83, %rd83, %rd18;
	add.s64 	%rd82, %rd82, 32;
	@%p3 bra 	$L__BB6_2;
$L__BB6_5:
	ld.param.u32 	%r77, [_Z18matrix_multiply_v6PfS_S_ffiii_param_7];
	ld.param.f32 	%f478, [_Z18matrix_multiply_v6PfS_S_ffiii_param_4];
	ld.param.f32 	%f477, [_Z18matrix_multiply_v6PfS_S_ffiii_param_3];
	ld.param.u64 	%rd81, [_Z18matrix_multiply_v6PfS_S_ffiii_param_2];
	mov.u32 	%r46, %ctaid.y;
	mul.lo.s32 	%r47, %r46, %r77;
	shl.b32 	%r48, %r47, 7;
	mov.u32 	%r49, %ctaid.x;
	shl.b32 	%r50, %r49, 7;
	add.s32 	%r51, %r48, %r50;
	cvt.s64.s32 	%rd19, %r51;
	cvta.to.global.u64 	%rd20, %rd81;
	mov.u32 	%r52, %tid.x;
	shr.u32 	%r53, %r52, 4;
	shl.b32 	%r54, %r52, 3;
	and.b32  	%r55, %r54, 120;
	mul.lo.s32 	%r56, %r53, %r77;
	shl.b32 	%r57, %r56, 3;
	add.s32 	%r58, %r57, %r55;
	cvt.s64.s32 	%rd21, %r58;
	add.s64 	%rd22, %rd21, %rd19;
	shl.b64 	%rd23, %rd22, 2;
	add.s64 	%rd24, %rd20, %rd23;
	ld.global.v4.f32 	{%f285, %f286, %f287, %f288}, [%rd24];
	mul.f32 	%f289, %f477, %f670;
	fma.rn.f32 	%f290, %f478, %f285, %f289;
	mul.f32 	%f291, %f477, %f669;
	fma.rn.f32 	%f292, %f478, %f286, %f291;
	mul.f32 	%f293, %f477, %f668;
	fma.rn.f32 	%f294, %f478, %f287, %f293;
	mul.f32 	%f295, %f477, %f667;
	fma.rn.f32 	%f296, %f478, %f288, %f295;
	st.global.v4.f32 	[%rd24], {%f290, %f292, %f294, %f296};
	ld.global.v4.f32 	{%f297, %f298, %f299, %f300}, [%rd24+16];
	mul.f32 	%f301, %f477, %f666;
	fma.rn.f32 	%f302, %f478, %f297, %f301;
	mul.f32 	%f303, %f477, %f665;
	fma.rn.f32 	%f304, %f478, %f298, %f303;
	mul.f32 	%f305, %f477, %f664;
	fma.rn.f32 	%f306, %f478, %f299, %f305;
	mul.f32 	%f307, %f477, %f663;
	fma.rn.f32 	%f308, %f478, %f300, %f307;
	st.global.v4.f32 	[%rd24+16], {%f302, %f304, %f306, %f308};
	add.s32 	%r59, %r58, %r77;
	cvt.s64.s32 	%rd25, %r59;
	add.s64 	%rd26, %rd25, %rd19;
	shl.b64 	%rd27, %rd26, 2;
	add.s64 	%rd28, %rd20, %rd27;
	ld.global.v4.f32 	{%f309, %f310, %f311, %f312}, [%rd28];
	mul.f32 	%f313, %f477, %f662;
	fma.rn.f32 	%f314, %f478, %f309, %f313;
	mul.f32 	%f315, %f477, %f661;
	fma.rn.f32 	%f316, %f478, %f310, %f315;
	mul.f32 	%f317, %f477, %f660;
	fma.rn.f32 	%f318, %f478, %f311, %f317;
	mul.f32 	%f319, %f477, %f659;
	fma.rn.f32 	%f320, %f478, %f312, %f319;
	st.global.v4.f32 	[%rd28], {%f314, %f316, %f318, %f320};
	add.s32 	%r60, %r59, 4;
	cvt.s64.s32 	%rd29, %r60;
	add.s64 	%rd30, %rd29, %rd19;
	shl.b64 	%rd31, %rd30, 2;
	add.s64 	%rd32, %rd20, %rd31;
	ld.global.v4.f32 	{%f321, %f322, %f323, %f324}, [%rd32];
	mul.f32 	%f325, %f477, %f658;
	fma.rn.f32 	%f326, %f478, %f321, %f325;
	mul.f32 	%f327, %f477, %f657;
	fma.rn.f32 	%f328, %f478, %f322, %f327;
	mul.f32 	%f329, %f477, %f656;
	fma.rn.f32 	%f330, %f478, %f323, %f329;
	mul.f32 	%f331, %f477, %f655;
	fma.rn.f32 	%f332, %f478, %f324, %f331;
	st.global.v4.f32 	[%rd32], {%f326, %f328, %f330, %f332};
	add.s32 	%r61, %r59, %r77;
	cvt.s64.s32 	%rd33, %r61;
	add.s64 	%rd34, %rd33, %rd19;
	shl.b64 	%rd35, %rd34, 2;
	add.s64 	%rd36, %rd20, %rd35;
	ld.global.v4.f32 	{%f333, %f334, %f335, %f336}, [%rd36];
	mul.f32 	%f337, %f477, %f654;
	fma.rn.f32 	%f338, %f478, %f333, %f337;
	mul.f32 	%f339, %f477, %f653;
	fma.rn.f32 	%f340, %f478, %f334, %f339;
	mul.f32 	%f341, %f477, %f652;
	fma.rn.f32 	%f342, %f478, %f335, %f341;
	mul.f32 	%f343, %f477, %f651;
	fma.rn.f32 	%f344, %f478, %f336, %f343;
	st.global.v4.f32 	[%rd36], {%f338, %f340, %f342, %f344};
	add.s32 	%r62, %r60, %r77;
	cvt.s64.s32 	%rd37, %r62;
	add.s64 	%rd38, %rd37, %rd19;
	shl.b64 	%rd39, %rd38, 2;
	add.s64 	%rd40, %rd20, %rd39;
	ld.global.v4.f32 	{%f345, %f346, %f347, %f348}, [%rd40];
	mul.f32 	%f349, %f477, %f650;
	fma.rn.f32 	%f350, %f478, %f345, %f349;
	mul.f32 	%f351, %f477, %f649;
	fma.rn.f32 	%f352, %f478, %f346, %f351;
	mul.f32 	%f353, %f477, %f648;
	fma.rn.f32 	%f354, %f478, %f347, %f353;
	mul.f32 	%f355, %f477, %f647;
	fma.rn.f32 	%f356, %f478, %f348, %f355;
	st.global.v4.f32 	[%rd40], {%f350, %f352, %f354, %f356};
	add.s32 	%r63, %r61, %r77;
	cvt.s64.s32 	%rd41, %r63;
	add.s64 	%rd42, %rd41, %rd19;
	shl.b64 	%rd43, %rd42, 2;
	add.s64 	%rd44, %rd20, %rd43;
	ld.global.v4.f32 	{%f357, %f358, %f359, %f360}, [%rd44];
	mul.f32 	%f361, %f477, %f646;
	fma.rn.f32 	%f362, %f478, %f357, %f361;
	mul.f32 	%f363, %f477, %f645;
	fma.rn.f32 	%f364, %f478, %f358, %f363;
	mul.f32 	%f365, %f477, %f644;
	fma.rn.f32 	%f366, %f478, %f359, %f365;
	mul.f32 	%f367, %f477, %f643;
	fma.rn.f32 	%f368, %f478, %f360, %f367;
	st.global.v4.f32 	[%rd44], {%f362, %f364, %f366, %f368};
	add.s32 	%r64, %r62, %r77;
	cvt.s64.s32 	%rd45, %r64;
	add.s64 	%rd46, %rd45, %rd19;
	shl.b64 	%rd47, %rd46, 2;
	add.s64 	%rd48, %rd20, %rd47;
	ld.global.v4.f32 	{%f369, %f370, %f371, %f372}, [%rd48];
	mul.f32 	%f373, %f477, %f642;
	fma.rn.f32 	%f374, %f478, %f369, %f373;
	mul.f32 	%f375, %f477, %f641;
	fma.rn.f32 	%f376, %f478, %f370, %f375;
	mul.f32 	%f377, %f477, %f640;
	fma.rn.f32 	%f378, %f478, %f371, %f377;
	mul.f32 	%f379, %f477, %f639;
	fma.rn.f32 	%f380, %f478, %f372, %f379;
	st.global.v4.f32 	[%rd48], {%f374, %f376, %f378, %f380};
	add.s32 	%r65, %r63, %r77;
	cvt.s64.s32 	%rd49, %r65;
	add.s64 	%rd50, %rd49, %rd19;
	shl.b64 	%rd51, %rd50, 2;
	add.s64 	%rd52, %rd20, %rd51;
	ld.global.v4.f32 	{%f381, %f382, %f383, %f384}, [%rd52];
	mul.f32 	%f385, %f477, %f638;
	fma.rn.f32 	%f386, %f478, %f381, %f385;
	mul.f32 	%f387, %f477, %f637;
	fma.rn.f32 	%f388, %f478, %f382, %f387;
	mul.f32 	%f389, %f477, %f636;
	fma.rn.f32 	%f390, %f478, %f383, %f389;
	mul.f32 	%f391, %f477, %f635;
	fma.rn.f32 	%f392, %f478, %f384, %f391;
	st.global.v4.f32 	[%rd52], {%f386, %f388, %f390, %f392};
	add.s32 	%r66, %r64, %r77;
	cvt.s64.s32 	%rd53, %r66;
	add.s64 	%rd54, %rd53, %rd19;
	shl.b64 	%rd55, %rd54, 2;
	add.s64 	%rd56, %rd20, %rd55;
	ld.global.v4.f32 	{%f393, %f394, %f395, %f396}, [%rd56];
	mul.f32 	%f397, %f477, %f634;
	fma.rn.f32 	%f398, %f478, %f393, %f397;
	mul.f32 	%f399, %f477, %f633;
	fma.rn.f32 	%f400, %f478, %f394, %f399;
	mul.f32 	%f401, %f477, %f632;
	fma.rn.f32 	%f402, %f478, %f395, %f401;
	mul.f32 	%f403, %f477, %f631;
	fma.rn.f32 	%f404, %f478, %f396, %f403;
	st.global.v4.f32 	[%rd56], {%f398, %f400, %f402, %f404};
	add.s32 	%r67, %r65, %r77;
	cvt.s64.s32 	%rd57, %r67;
	add.s64 	%rd58, %rd57, %rd19;
	shl.b64 	%rd59, %rd58, 2;
	add.s64 	%rd60, %rd20, %rd59;
	ld.global.v4.f32 	{%f405, %f406, %f407, %f408}, [%rd60];
	mul.f32 	%f409, %f477, %f630;
	fma.rn.f32 	%f410, %f478, %f405, %f409;
	mul.f32 	%f411, %f477, %f629;
	fma.rn.f32 	%f412, %f478, %f406, %f411;
	mul.f32 	%f413, %f477, %f628;
	fma.rn.f32 	%f414, %f478, %f407, %f413;
	mul.f32 	%f415, %f477, %f627;
	fma.rn.f32 	%f416, %f478, %f408, %f415;
	st.global.v4.f32 	[%rd60], {%f410, %f412, %f414, %f416};
	add.s32 	%r68, %r66, %r77;
	cvt.s64.s32 	%rd61, %r68;
	add.s64 	%rd62, %rd61, %rd19;
	shl.b64 	%rd63, %rd62, 2;
	add.s64 	%rd64, %rd20, %rd63;
	ld.global.v4.f32 	{%f417, %f418, %f419, %f420}, [%rd64];
	mul.f32 	%f421, %f477, %f626;
	fma.rn.f32 	%f422, %f478, %f417, %f421;
	mul.f32 	%f423, %f477, %f625;
	fma.rn.f32 	%f424, %f478, %f418, %f423;
	mul.f32 	%f425, %f477, %f624;
	fma.rn.f32 	%f426, %f478, %f419, %f425;
	mul.f32 	%f427, %f477, %f623;
	fma.rn.f32 	%f428, %f478, %f420, %f427;
	st.global.v4.f32 	[%rd64], {%f422, %f424, %f426, %f428};
	add.s32 	%r69, %r67, %r77;
	cvt.s64.s32 	%rd65, %r69;
	add.s64 	%rd66, %rd65, %rd19;
	shl.b64 	%rd67, %rd66, 2;
	add.s64 	%rd68, %rd20, %rd67;
	ld.global.v4.f32 	{%f429, %f430, %f431, %f432}, [%rd68];
	mul.f32 	%f433, %f477, %f622;
	fma.rn.f32 	%f434, %f478, %f429, %f433;
	mul.f32 	%f435, %f477, %f621;
	fma.rn.f32 	%f436, %f478, %f430, %f435;
	mul.f32 	%f437, %f477, %f620;
	fma.rn.f32 	%f438, %f478, %f431, %f437;
	mul.f32 	%f439, %f477, %f619;
	fma.rn.f32 	%f440, %f478, %f432, %f439;
	st.global.v4.f32 	[%rd68], {%f434, %f436, %f438, %f440};
	add.s32 	%r70, %r68, %r77;
	cvt.s64.s32 	%rd69, %r70;
	add.s64 	%rd70, %rd69, %rd19;
	shl.b64 	%rd71, %rd70, 2;
	add.s64 	%rd72, %rd20, %rd71;
	ld.global.v4.f32 	{%f441, %f442, %f443, %f444}, [%rd72];
	mul.f32 	%f445, %f477, %f618;
	fma.rn.f32 	%f446, %f478, %f441, %f445;
	mul.f32 	%f447, %f477, %f617;
	fma.rn.f32 	%f448, %f478, %f442, %f447;
	mul.f32 	%f449, %f477, %f616;
	fma.rn.f32 	%f450, %f478, %f443, %f449;
	mul.f32 	%f451, %f477, %f615;
	fma.rn.f32 	%f452, %f478, %f444, %f451;
	st.global.v4.f32 	[%rd72], {%f446, %f448, %f450, %f452};
	add.s32 	%r71, %r69, %r77;
	cvt.s64.s32 	%rd73, %r71;
	add.s64 	%rd74, %rd73, %rd19;
	shl.b64 	%rd75, %rd74, 2;
	add.s64 	%rd76, %rd20, %rd75;
	ld.global.v4.f32 	{%f453, %f454, %f455, %f456}, [%rd76];
	mul.f32 	%f457, %f477, %f614;
	fma.rn.f32 	%f458, %f478, %f453, %f457;
	mul.f32 	%f459, %f477, %f613;
	fma.rn.f32 	%f460, %f478, %f454, %f459;
	mul.f32 	%f461, %f477, %f612;
	fma.rn.f32 	%f462, %f478, %f455, %f461;
	mul.f32 	%f463, %f477, %f611;
	fma.rn.f32 	%f464, %f478, %f456, %f463;
	st.global.v4.f32 	[%rd76], {%f458, %f460, %f462, %f464};
	add.s32 	%r72, %r70, %r77;
	cvt.s64.s32 	%rd77, %r72;
	add.s64 	%rd78, %rd77, %rd19;
	shl.b64 	%rd79, %rd78, 2;
	add.s64 	%rd80, %rd20, %rd79;
	ld.global.v4.f32 	{%f465, %f466, %f467, %f468}, [%rd80];
	mul.f32 	%f469, %f477, %f610;
	fma.rn.f32 	%f470, %f478, %f465, %f469;
	mul.f32 	%f471, %f477, %f609;
	fma.rn.f32 	%f472, %f478, %f466, %f471;
	mul.f32 	%f473, %f477, %f608;
	fma.rn.f32 	%f474, %f478, %f467, %f473;
	mul.f32 	%f475, %f477, %f607;
	fma.rn.f32 	%f476, %f478, %f468, %f475;
	st.global.v4.f32 	[%rd80], {%f470, %f472, %f474, %f476};
	ret;

}


// ===== COMPILED SASS (sm_100) =====

	.target	sm_100

	.elftype	@"ET_EXEC"


//--------------------- .note.nv.tkinfo           --------------------------
	.section	.note.nv.tkinfo,"",@"SHT_NOTE"
	.sectionflags	@"SHF_NOTE_NV_TKINFO"
	.tkinfo
        /*0018*/ 	.word	0x00000002
        /*0030*/ 	.string	""
        /*0030*/ 	.string	"ptxas"
        /*0030*/ 	.string	"Cuda compilation tools, release 13.0, V13.0.88"
        /*0030*/ 	.string	"Build cuda_13.0.r13.0/compiler.36424714_0"
        /*0030*/ 	.string	"-arch sm_100 -m 64 "



//--------------------- .note.nv.cuinfo           --------------------------
	.section	.note.nv.cuinfo,"",@"SHT_NOTE"
	.sectionflags	@"SHF_NOTE_NV_CUINFO"
        /*0018*/ 	.short	0x0002
        /*001a*/ 	.short	0x0064
        /*001c*/ 	.short	0x0082
	.zero		2


//--------------------- .nv.info                  --------------------------
	.section	.nv.info,"",@"SHT_CUDA_INFO"
	.align	4


	//----- nvinfo : EIATTR_REGCOUNT
	.align		4
        /*0000*/ 	.byte	0x04, 0x2f
        /*0002*/ 	.short	(.L_2 - .L_1)
	.align		4
.L_1:
        /*0004*/ 	.word	index@(_Z5hellov)
        /*0008*/ 	.word	0x00000018


	//----- nvinfo : EIATTR_FRAME_SIZE
	.align		4
.L_2:
        /*000c*/ 	.byte	0x04, 0x11
        /*000e*/ 	.short	(.L_4 - .L_3)
	.align		4
.L_3:
        /*0010*/ 	.word	index@(_Z5hellov)
        /*0014*/ 	.word	0x00000008


	//----- nvinfo : EIATTR_REGCOUNT
	.align		4
.L_4:
        /*0018*/ 	.byte	0x04, 0x2f
        /*001a*/ 	.short	(.L_6 - .L_5)
	.align		4
.L_5:
        /*001c*/ 	.word	index@(_Z15matrix_multiplyPfS_S_ffiii)
        /*0020*/ 	.word	0x00000020


	//----- nvinfo : EIATTR_FRAME_SIZE
	.align		4
.L_6:
        /*0024*/ 	.byte	0x04, 0x11
        /*0026*/ 	.short	(.L_8 - .L_7)
	.align		4
.L_7:
        /*0028*/ 	.word	index@(_Z15matrix_multiplyPfS_S_ffiii)
        /*002c*/ 	.word	0x00000000


	//----- nvinfo : EIATTR_REGCOUNT
	.align		4
.L_8:
        /*0030*/ 	.byte	0x04, 0x2f
        /*0032*/ 	.short	(.L_10 - .L_9)
	.align		4
.L_9:
        /*0034*/ 	.word	index@(_Z18matrix_multiply_v2PfS_S_ffiii)
        /*0038*/ 	.word	0x00000020


	//----- nvinfo : EIATTR_FRAME_SIZE
	.align		4
.L_10:
        /*003c*/ 	.byte	0x04, 0x11
        /*003e*/ 	.short	(.L_12 - .L_11)
	.align		4
.L_11:
        /*0040*/ 	.word	index@(_Z18matrix_multiply_v2PfS_S_ffiii)
        /*0044*/ 	.word	0x00000000


	//----- nvinfo : EIATTR_REGCOUNT
	.align		4
.L_12:
        /*0048*/ 	.byte	0x04, 0x2f
        /*004a*/ 	.short	(.L_14 - .L_13)
	.align		4
.L_13:
        /*004c*/ 	.word	index@(_Z18matrix_multiply_v3PfS_S_ffiii)
        /*0050*/ 	.word	0x00000020


	//----- nvinfo : EIATTR_FRAME_SIZE
	.align		4
.L_14:
        /*0054*/ 	.byte	0x04, 0x11
        /*0056*/ 	.short	(.L_16 - .L_15)
	.align		4
.L_15:
        /*0058*/ 	.word	index@(_Z18matrix_multiply_v3PfS_S_ffiii)
        /*005c*/ 	.word	0x00000000


	//----- nvinfo : EIATTR_REGCOUNT
	.align		4
.L_16:
        /*0060*/ 	.byte	0x04, 0x2f
        /*0062*/ 	.short	(.L_18 - .L_17)
	.align		4
.L_17:
        /*0064*/ 	.word	index@(_Z18matrix_multiply_v4PfS_S_ffiii)
        /*0068*/ 	.word	0x0000002c


	//----- nvinfo : EIATTR_FRAME_SIZE
	.align		4
.L_18:
        /*006c*/ 	.byte	0x04, 0x11
        /*006e*/ 	.short	(.L_20 - .L_19)
	.align		4
.L_19:
        /*0070*/ 	.word	index@(_Z18matrix_multiply_v4PfS_S_ffiii)
        /*0074*/ 	.word	0x00000000


	//----- nvinfo : EIATTR_REGCOUNT
	.align		4
.L_20:
        /*0078*/ 	.byte	0x04, 0x2f
        /*007a*/ 	.short	(.L_22 - .L_21)
	.align		4
.L_21:
        /*007c*/ 	.word	index@(_Z18matrix_multiply_v5PfS_S_ffiii)
        /*0080*/ 	.word	0x00000060


	//----- nvinfo : EIATTR_FRAME_SIZE
	.align		4
.L_22:
        /*0084*/ 	.byte	0x04, 0x11
        /*0086*/ 	.short	(.L_24 - .L_23)
	.align		4
.L_23:
        /*0088*/ 	.word	index@(_Z18matrix_multiply_v5PfS_S_ffiii)
        /*008c*/ 	.word	0x00000000


	//----- nvinfo : EIATTR_REGCOUNT
	.align		4
.L_24:
        /*0090*/ 	.byte	0x04, 0x2f
        /*0092*/ 	.short	(.L_26 - .L_25)
	.align		4
.L_25:
        /*0094*/ 	.word	index@(_Z18matrix_multiply_v6PfS_S_ffiii)
        /*0098*/ 	.word	0x0000005c


	//----- nvinfo : EIATTR_FRAME_SIZE
	.align		4
.L_26:
        /*009c*/ 	.byte	0x04, 0x11
        /*009e*/ 	.short	(.L_28 - .L_27)
	.align		4
.L_27:
        /*00a0*/ 	.word	index@(_Z18matrix_multiply_v6PfS_S_ffiii)
        /*00a4*/ 	.word	0x00000000


	//----- nvinfo : EIATTR_MIN_STACK_SIZE
	.align		4
.L_28:
        /*00a8*/ 	.byte	0x04, 0x12
        /*00aa*/ 	.short	(.L_30 - .L_29)
	.align		4
.L_29:
        /*00ac*/ 	.word	index@(_Z18matrix_multiply_v6PfS_S_ffiii)
        /*00b0*/ 	.word	0x00000000


	//----- nvinfo : EIATTR_MIN_STACK_SIZE
	.align		4
.L_30:
        /*00b4*/ 	.byte	0x04, 0x12
        /*00b6*/ 	.short	(.L_32 - .L_31)
	.align		4
.L_31:
        /*00b8*/ 	.word	index@(_Z18matrix_multiply_v5PfS_S_ffiii)
        /*00bc*/ 	.word	0x00000000


	//----- nvinfo : EIATTR_MIN_STACK_SIZE
	.align		4
.L_32:
        /*00c0*/ 	.byte	0x04, 0x12
        /*00c2*/ 	.short	(.L_34 - .L_33)
	.align		4
.L_33:
        /*00c4*/ 	.word	index@(_Z18matrix_multiply_v4PfS_S_ffiii)
        /*00c8*/ 	.word	0x00000000


	//----- nvinfo : EIATTR_MIN_STACK_SIZE
	.align		4
.L_34:
        /*00cc*/ 	.byte	0x04, 0x12
        /*00ce*/ 	.short	(.L_36 - .L_35)
	.align		4
.L_35:
        /*00d0*/ 	.word	index@(_Z18matrix_multiply_v3PfS_S_ffiii)
        /*00d4*/ 	.word	0x00000000


	//----- nvinfo : EIATTR_MIN_STACK_SIZE
	.align		4
.L_36:
        /*00d8*/ 	.byte	0x04, 0x12
        /*00da*/ 	.short	(.L_38 - .L_37)
	.align		4
.L_37:
        /*00dc*/ 	.word	index@(_Z18matrix_multiply_v2PfS_S_ffiii)
        /*00e0*/ 	.word	0x00000000


	//----- nvinfo : EIATTR_MIN_STACK_SIZE
	.align		4
.L_38:
        /*00e4*/ 	.byte	0x04, 0x12
        /*00e6*/ 	.short	(.L_40 - .L_39)
	.align		4
.L_39:
        /*00e8*/ 	.word	index@(_Z15matrix_multiplyPfS_S_ffiii)
        /*00ec*/ 	.word	0x00000000


	//----- nvinfo : EIATTR_MIN_STACK_SIZE
	.align		4
.L_40:
        /*00f0*/ 	.byte	0x04, 0x12
        /*00f2*/ 	.short	(.L_42 - .L_41)
	.align		4
.L_41:
        /*00f4*/ 	.word	index@(_Z5hellov)
        /*00f8*/ 	.word	0x00000008
.L_42:


//--------------------- .nv.compat                --------------------------
	.section	.nv.compat,"",@"SHT_CUDA_COMPAT_INFO"
	.align	4
        /*0000*/ 	.byte	0x02, 0x09, 0x00, 0x00, 0x02, 0x02, 0x01, 0x00, 0x02, 0x05, 0x05, 0x00, 0x03, 0x07, 0x01, 0x01
        /*0010*/ 	.byte	0x02, 0x03, 0x00, 0x00, 0x02, 0x06, 0x01, 0x00, 0x04, 0x0b, 0x08, 0x00, 0x09, 0x00, 0x00, 0x00
        /*0020*/ 	.byte	0x00, 0x00, 0x00, 0x00


//--------------------- .nv.info._Z18matrix_multiply_v6PfS_S_ffiii --------------------------
	.section	.nv.info._Z18matrix_multiply_v6PfS_S_ffiii,"",@"SHT_CUDA_INFO"
	.sectionflags	@""
	.align	4


	//----- nvinfo : EIATTR_CUDA_API_VERSION
	.align		4
        /*0000*/ 	.byte	0x04, 0x37
        /*0002*/ 	.short	(.L_44 - .L_43)
.L_43:
        /*0004*/ 	.word	0x00000082


	//----- nvinfo : EIATTR_KPARAM_INFO
	.align		4
.L_44:
        /*0008*/ 	.byte	0x04, 0x17
        /*000a*/ 	.short	(.L_46 - .L_45)
.L_45:
        /*000c*/ 	.word	0x00000000
        /*0010*/ 	.short	0x0007
        /*0012*/ 	.short	0x0028
        /*0014*/ 	.byte	0x00, 0xf0, 0x11, 0x00


	//----- nvinfo : EIATTR_KPARAM_INFO
	.align		4
.L_46:
        /*0018*/ 	.byte	0x04, 0x17
        /*001a*/ 	.short	(.L_48 - .L_47)
.L_47:
        /*001c*/ 	.word	0x00000000
        /*0020*/ 	.short	0x0006
        /*0022*/ 	.short	0x0024
        /*0024*/ 	.byte	0x00, 0xf0, 0x11, 0x00


	//----- nvinfo : EIATTR_KPARAM_INFO
	.align		4
.L_48:
        /*0028*/ 	.byte	0x04, 0x17
        /*002a*/ 	.short	(.L_50 - .L_49)
.L_49:
        /*002c*/ 	.word	0x00000000
        /*0030*/ 	.short	0x0005
        /*0032*/ 	.short	0x0020
        /*0034*/ 	.byte	0x00, 0xf0, 0x11, 0x00


	//----- nvinfo : EIATTR_KPARAM_INFO
	.align		4
.L_50:
        /*0038*/ 	.byte	0x04, 0x17
        /*003a*/ 	.short	(.L_52 - .L_51)
.L_51:
        /*003c*/ 	.word	0x00000000
        /*0040*/ 	.short	0x0004
        /*0042*/ 	.short	0x001c
        /*0044*/ 	.byte	0x00, 0xf0, 0x11, 0x00


	//----- nvinfo : EIATTR_KPARAM_INFO
	.align		4
.L_52:
        /*0048*/ 	.byte	0x04, 0x17
        /*004a*/ 	.short	(.L_54 - .L_53)
.L_53:
        /*004c*/ 	.word	0x00000000
        /*0050*/ 	.short	0x0003
        /*0052*/ 	.short	0x0018
        /*0054*/ 	.byte	0x00, 0xf0, 0x11, 0x00


	//----- nvinfo : EIATTR_KPARAM_INFO
	.align		4
.L_54:
        /*0058*/ 	.byte	0x04, 0x17
        /*005a*/ 	.short	(.L_56 - .L_55)
.L_55:
        /*005c*/ 	.word	0x00000000
        /*0060*/ 	.short	0x0002
        /*0062*/ 	.short	0x0010
        /*0064*/ 	.byte	0x00, 0xf5, 0x21, 0x00


	//----- nvinfo : EIATTR_KPARAM_INFO
	.align		4
.L_56:
        /*0068*/ 	.byte	0x04, 0x17
        /*006a*/ 	.short	(.L_58 - .L_57)
.L_57:
        /*006c*/ 	.word	0x00000000
        /*0070*/ 	.short	0x0001
        /*0072*/ 	.short	0x0008
        /*0074*/ 	.byte	0x00, 0xf5, 0x21, 0x00


	//----- nvinfo : EIATTR_KPARAM_INFO
	.align		4
.L_58:
        /*0078*/ 	.byte	0x04, 0x17
        /*007a*/ 	.short	(.L_60 - .L_59)
.L_59:
        /*007c*/ 	.word	0x00000000
        /*0080*/ 	.short	0x0000
        /*0082*/ 	.short	0x0000
        /*0084*/ 	.byte	0x00, 0xf5, 0x21, 0x00


	//----- nvinfo : EIATTR_SPARSE_MMA_MASK
	.align		4
.L_60:
        /*0088*/ 	.byte	0x03, 0x50
        /*008a*/ 	.short	0x0000


	//----- nvinfo : EIATTR_MAXREG_COUNT
	.align		4
        /*008c*/ 	.byte	0x03, 0x1b
        /*008e*/ 	.short	0x00ff


	//----- nvinfo : EIATTR_NUM_BARRIERS
	.align		4
        /*0090*/ 	.byte	0x02, 0x4c
        /*0092*/ 	.byte	0x01
	.zero		1


	//----- nvinfo : EIATTR_MERCURY_ISA_VERSION
	.align		4
        /*0094*/ 	.byte	0x03, 0x5f
        /*0096*/ 	.short	0x0101


	//----- nvinfo : EIATTR_VRC_CTA_INIT_COUNT
	.align		4
        /*0098*/ 	.byte	0x02, 0x4a
	.zero		1
	.zero		1


	//----- nvinfo : EIATTR_EXIT_INSTR_OFFSETS
	.align		4
        /*009c*/ 	.byte	0x04, 0x1c
        /*009e*/ 	.short	(.L_62 - .L_61)


	//   ....[0]....
.L_61:
        /*00a0*/ 	.word	0x00001a50


	//----- nvinfo : EIATTR_CBANK_PARAM_SIZE
	.align		4
.L_62:
        /*00a4*/ 	.byte	0x03, 0x19
        /*00a6*/ 	.short	0x002c


	//----- nvinfo : EIATTR_PARAM_CBANK
	.align		4
        /*00a8*/ 	.byte	0x04, 0x0a
        /*00aa*/ 	.short	(.L_64 - .L_63)
	.align		4
.L_63:
        /*00ac*/ 	.word	index@(.nv.constant0._Z18matrix_multiply_v6PfS_S_ffiii)
        /*00b0*/ 	.short	0x0380
        /*00b2*/ 	.short	0x002c


	//----- nvinfo : EIATTR_SW_WAR
	.align		4
.L_64:
        /*00b4*/ 	.byte	0x04, 0x36
        /*00b6*/ 	.short	(.L_66 - .L_65)
.L_65:
        /*00b8*/ 	.word	0x00000008
.L_66:


//--------------------- .nv.info._Z18matrix_multiply_v5PfS_S_ffiii --------------------------
	.section	.nv.info._Z18matrix_multiply_v5PfS_S_ffiii,"",@"SHT_CUDA_INFO"
	.sectionflags	@""
	.align	4


	//----- nvinfo : EIATTR_CUDA_API_VERSION
	.align		4
        /*0000*/ 	.byte	0x04, 0x37
        /*0002*/ 	.short	(.L_68 - .L_67)
.L_67:
        /*0004*/ 	.word	0x00000082


	//----- nvinfo : EIATTR_KPARAM_INFO
	.align		4
.L_68:
        /*0008*/ 	.byte	0x04, 0x17
        /*000a*/ 	.short	(.L_70 - .L_69)
.L_69:
        /*000c*/ 	.word	0x00000000
        /*0010*/ 	.short	0x0007
        /*0012*/ 	.short	0x0028
        /*0014*/ 	.byte	0x00, 0xf0, 0x11, 0x00


	//----- nvinfo : EIATTR_KPARAM_INFO
	.align		4
.L_70:
        /*0018*/ 	.byte	0x04, 0x17
        /*001a*/ 	.short	(.L_72 - .L_71)
.L_71:
        /*001c*/ 	.word	0x00000000
        /*0020*/ 	.short	0x0006
        /*0022*/ 	.short	0x0024
        /*0024*/ 	.byte	0x00, 0xf0, 0x11, 0x00


	//----- nvinfo : EIATTR_KPARAM_INFO
	.align		4
.L_72:
        /*0028*/ 	.byte	0x04, 0x17
        /*002a*/ 	.short	(.L_74 - .L_73)
.L_73:
        /*002c*/ 	.word	0x00000000
        /*0030*/ 	.short	0x0005
        /*0032*/ 	.short	0x0020
        /*0034*/ 	.byte	0x00, 0xf0, 0x11, 0x00


	//----- nvinfo : EIATTR_KPARAM_INFO
	.align		4
.L_74:
        /*0038*/ 	.byte	0x04, 0x17
        /*003a*/ 	.short	(.L_76 - .L_75)
.L_75:
        /*003c*/ 	.word	0x00000000
        /*0040*/ 	.short	0x0004
        /*0042*/ 	.short	0x001c
        /*0044*/ 	.byte	0x00, 0xf0, 0x11, 0x00


	//----- nvinfo : EIATTR_KPARAM_INFO
	.align		4
.L_76:
        /*0048*/ 	.byte	0x04, 0x17
        /*004a*/ 	.short	(.L_78 - .L_77)
.L_77:
        /*004c*/ 	.word	0x00000000
        /*0050*/ 	.short	0x0003
        /*0052*/ 	.short	0x0018
        /*0054*/ 	.byte	0x00, 0xf0, 0x11, 0x00


	//----- nvinfo : EIATTR_KPARAM_INFO
	.align		4
.L_78:
        /*0058*/ 	.byte	0x04, 0x17
        /*005a*/ 	.short	(.L_80 - .L_79)
.L_79:
        /*005c*/ 	.word	0x00000000
        /*0060*/ 	.short	0x0002
        /*0062*/ 	.short	0x0010
        /*0064*/ 	.byte	0x00, 0xf5, 0x21, 0x00


	//----- nvinfo : EIATTR_KPARAM_INFO
	.align		4
.L_80:
        /*0068*/ 	.byte	0x04, 0x17
        /*006a*/ 	.short	(.L_82 - .L_81)
.L_81:
        /*006c*/ 	.word	0x00000000
        /*0070*/ 	.short	0x0001
        /*0072*/ 	.short	0x0008
        /*0074*/ 	.byte	0x00, 0xf5, 0x21, 0x00


	//----- nvinfo : EIATTR_KPARAM_INFO
	.align		4
.L_82:
        /*0078*/ 	.byte	0x04, 0x17
        /*007a*/ 	.short	(.L_84 - .L_83)
.L_83:
        /*007c*/ 	.word	0x00000000
        /*0080*/ 	.short	0x0000
        /*0082*/ 	.short	0x0000
        /*0084*/ 	.byte	0x00, 0xf5, 0x21, 0x00


	//----- nvinfo : EIATTR_SPARSE_MMA_MASK
	.align		4
.L_84:
        /*0088*/ 	.byte	0x03, 0x50
        /*008a*/ 	.short	0x0000


	//----- nvinfo : EIATTR_MAXREG_COUNT
	.align		4
        /*008c*/ 	.byte	0x03, 0x1b
        /*008e*/ 	.short	0x00ff


	//----- nvinfo : EIATTR_NUM_BARRIERS
	.align		4
        /*0090*/ 	.byte	0x02, 0x4c
        /*0092*/ 	.byte	0x01
	.zero		1


	//----- nvinfo : EIATTR_MERCURY_ISA_VERSION
	.align		4
        /*0094*/ 	.byte	0x03, 0x5f
        /*0096*/ 	.short	0x0101


	//----- nvinfo : EIATTR_VRC_CTA_INIT_COUNT
	.align		4
        /*0098*/ 	.byte	0x02, 0x4a
	.zero		1
	.zero		1


	//----- nvinfo : EIATTR_EXIT_INSTR_OFFSETS
	.align		4
        /*009c*/ 	.byte	0x04, 0x1c
        /*009e*/ 	.short	(.L_86 - .L_85)


	//   ....[0]....
.L_85:
        /*00a0*/ 	.word	0x00002ee0


	//----- nvinfo : EIATTR_CBANK_PARAM_SIZE
	.align		4
.L_86:
        /*00a4*/ 	.byte	0x03, 0x19
        /*00a6*/ 	.short	0x002c


	//----- nvinfo : EIATTR_PARAM_CBANK
	.align		4
        /*00a8*/ 	.byte	0x04, 0x0a
        /*00aa*/ 	.short	(.L_88 - .L_87)
	.align		4
.L_87:
        /*00ac*/ 	.word	index@(.nv.constant0._Z18matrix_multiply_v5PfS_S_ffiii)
        /*00b0*/ 	.short	0x0380
        /*00b2*/ 	.short	0x002c


	//----- nvinfo : EIATTR_SW_WAR
	.align		4
.L_88:
        /*00b4*/ 	.byte	0x04, 0x36
        /*00b6*/ 	.short	(.L_90 - .L_89)
.L_89:
        /*00b8*/ 	.word	0x00000008
.L_90:


//--------------------- .nv.info._Z18matrix_multiply_v4PfS_S_ffiii --------------------------
	.section	.nv.info._Z18matrix_multiply_v4PfS_S_ffiii,"",@"SHT_CUDA_INFO"
	.sectionflags	@""
	.align	4


	//----- nvinfo : EIATTR_CUDA_API_VERSION
	.align		4
        /*0000*/ 	.byte	0x04, 0x37
        /*0002*/ 	.short	(.L_92 - .L_91)
.L_91:
        /*0004*/ 	.word	0x00000082


	//----- nvinfo : EIATTR_KPARAM_INFO
	.align		4
.L_92:
        /*0008*/ 	.byte	0x04, 0x17
        /*000a*/ 	.short	(.L_94 - .L_93)
.L_93:
        /*000c*/ 	.word	0x00000000
        /*0010*/ 	.short	0x0007
        /*0012*/ 	.short	0x0028
        /*0014*/ 	.byte	0x00, 0xf0, 0x11, 0x00


	//----- nvinfo : EIATTR_KPARAM_INFO
	.align		4
.L_94:
        /*0018*/ 	.byte	0x04, 0x17
        /*001a*/ 	.short	(.L_96 - .L_95)
.L_95:
        /*001c*/ 	.word	0x00000000
        /*0020*/ 	.short	0x0006
        /*0022*/ 	.short	0x0024
        /*0024*/ 	.byte	0x00, 0xf0, 0x11, 0x00


	//----- nvinfo : EIATTR_KPARAM_INFO
	.align		4
.L_96:
        /*0028*/ 	.byte	0x04, 0x17
        /*002a*/ 	.short	(.L_98 - .L_97)
.L_97:
        /*002c*/ 	.word	0x00000000
        /*0030*/ 	.short	0x0005
        /*0032*/ 	.short	0x0020
        /*0034*/ 	.byte	0x00, 0xf0, 0x11, 0x00


	//----- nvinfo : EIATTR_KPARAM_INFO
	.align		4
.L_98:
        /*0038*/ 	.byte	0x04, 0x17
        /*003a*/ 	.short	(.L_100 - .L_99)
.L_99:
        /*003c*/ 	.word	0x00000000
        /*0040*/ 	.short	0x0004
        /*0042*/ 	.short	0x001c
        /*0044*/ 	.byte	0x00, 0xf0, 0x11, 0x00


	//----- nvinfo : EIATTR_KPARAM_INFO
	.align		4
.L_100:
        /*0048*/ 	.byte	0x04, 0x17
        /*004a*/ 	.short	(.L_102 - .L_101)
.L_101:
        /*004c*/ 	.word	0x00000000
        /*0050*/ 	.short	0x0003
        /*0052*/ 	.short	0x0018
        /*0054*/ 	.byte	0x00, 0xf0, 0x11, 0x00


	//----- nvinfo : EIATTR_KPARAM_INFO
	.align		4
.L_102:
        /*0058*/ 	.byte	0x04, 0x17
        /*005a*/ 	.short	(.L_104 - .L_103)
.L_103:
        /*005c*/ 	.word	0x00000000
        /*0060*/ 	.short	0x0002
        /*0062*/ 	.short	0x0010
        /*0064*/ 	.byte	0x00, 0xf5, 0x21, 0x00


	//----- nvinfo : EIATTR_KPARAM_INFO
	.align		4
.L_104:
        /*0068*/ 	.byte	0x04, 0x17
        /*006a*/ 	.short	(.L_106 - .L_105)
.L_105:
        /*006c*/ 	.word	0x00000000
        /*0070*/ 	.short	0x0001
        /*0072*/ 	.short	0x0008
        /*0074*/ 	.byte	0x00, 0xf5, 0x21, 0x00


	//----- nvinfo : EIATTR_KPARAM_INFO
	.align		4
.L_106:
        /*0078*/ 	.byte	0x04, 0x17
        /*007a*/ 	.short	(.L_108 - .L_107)
.L_107:
        /*007c*/ 	.word	0x00000000
        /*0080*/ 	.short	0x0000
        /*0082*/ 	.short	0x0000
        /*0084*/ 	.byte	0x00, 0xf5, 0x21, 0x00


	//----- nvinfo : EIATTR_SPARSE_MMA_MASK
	.align		4
.L_108:
        /*0088*/ 	.byte	0x03, 0x50
        /*008a*/ 	.short	0x0000


	//----- nvinfo : EIATTR_MAXREG_COUNT
	.align		4
        /*008c*/ 	.byte	0x03, 0x1b
        /*008e*/ 	.short	0x00ff


	//----- nvinfo : EIATTR_NUM_BARRIERS
	.align		4
        /*0090*/ 	.byte	0x02, 0x4c
        /*0092*/ 	.byte	0x01
	.zero		1


	//----- nvinfo : EIATTR_MERCURY_ISA_VERSION
	.align		4
        /*0094*/ 	.byte	0x03, 0x5f
        /*0096*/ 	.short	0x0101


	//----- nvinfo : EIATTR_VRC_CTA_INIT_COUNT
	.align		4
        /*0098*/ 	.byte	0x02, 0x4a
	.zero		1
	.zero		1


	//----- nvinfo : EIATTR_EXIT_INSTR_OFFSETS
	.align		4
        /*009c*/ 	.byte	0x04, 0x1c
        /*009e*/ 	.short	(.L_110 - .L_109)


	//   ....[0]....
.L_109:
        /*00a0*/ 	.word	0x00000e40


	//----- nvinfo : EIATTR_CBANK_PARAM_SIZE
	.align		4
.L_110:
        /*00a4*/ 	.byte	0x03, 0x19
        /*00a6*/ 	.short	0x002c


	//----- nvinfo : EIATTR_PARAM_CBANK
	.align		4
        /*00a8*/ 	.byte	0x04, 0x0a
        /*00aa*/ 	.short	(.L_112 - .L_111)
	.align		4
.L_111:
        /*00ac*/ 	.word	index@(.nv.constant0._Z18matrix_multiply_v4PfS_S_ffiii)
        /*00b0*/ 	.short	0x0380
        /*00b2*/ 	.short	0x002c


	//----- nvinfo : EIATTR_SW_WAR
	.align		4
.L_112:
        /*00b4*/ 	.byte	0x04, 0x36
        /*00b6*/ 	.short	(.L_114 - .L_113)
.L_113:
        /*00b8*/ 	.word	0x00000008
.L_114:


//--------------------- .nv.info._Z18matrix_multiply_v3PfS_S_ffiii --------------------------
	.section	.nv.info._Z18matrix_multiply_v3PfS_S_ffiii,"",@"SHT_CUDA_INFO"
	.sectionflags	@""
	.align	4


	//----- nvinfo : EIATTR_CUDA_API_VERSION
	.align		4
        /*0000*/ 	.byte	0x04, 0x37
        /*0002*/ 	.short	(.L_116 - .L_115)
.L_115:
        /*0004*/ 	.word	0x00000082


	//----- nvinfo : EIATTR_KPARAM_INFO
	.align		4
.L_116:
        /*0008*/ 	.byte	0x04, 0x17
        /*000a*/ 	.short	(.L_118 - .L_117)
.L_117:
        /*000c*/ 	.word	0x00000000
        /*0010*/ 	.short	0x0007
        /*0012*/ 	.short	0x0028
        /*0014*/ 	.byte	0x00, 0xf0, 0x11, 0x00


	//----- nvinfo : EIATTR_KPARAM_INFO
	.align		4
.L_118:
        /*0018*/ 	.byte	0x04, 0x17
        /*001a*/ 	.short	(.L_120 - .L_119)
.L_119:
        /*001c*/ 	.word	0x00000000
        /*0020*/ 	.short	0x0006
        /*0022*/ 	.short	0x0024
        /*0024*/ 	.byte	0x00, 0xf0, 0x11, 0x00


	//----- nvinfo : EIATTR_KPARAM_INFO
	.align		4
.L_120:
        /*0028*/ 	.byte	0x04, 0x17
        /*002a*/ 	.short	(.L_122 - .L_121)
.L_121:
        /*002c*/ 	.word	0x00000000
        /*0030*/ 	.short	0x0005
        /*0032*/ 	.short	0x0020
        /*0034*/ 	.byte	0x00, 0xf0, 0x11, 0x00


	//----- nvinfo : EIATTR_KPARAM_INFO
	.align		4
.L_122:
        /*0038*/ 	.byte	0x04, 0x17
        /*003a*/ 	.short	(.L_124 - .L_123)
.L_123:
        /*003c*/ 	.word	0x00000000
        /*0040*/ 	.short	0x0004
        /*0042*/ 	.short	0x001c
        /*0044*/ 	.byte	0x00, 0xf0, 0x11, 0x00


	//----- nvinfo : EIATTR_KPARAM_INFO
	.align		4
.L_124:
        /*0048*/ 	.byte	0x04, 0x17
        /*004a*/ 	.short	(.L_126 - .L_125)
.L_125:
        /*004c*/ 	.word	0x00000000
        /*0050*/ 	.short	0x0003
        /*0052*/ 	.short	0x0018
        /*0054*/ 	.byte	0x00, 0xf0, 0x11, 0x00


	//----- nvinfo : EIATTR_KPARAM_INFO
	.align		4
.L_126:
        /*0058*/ 	.byte	0x04, 0x17
        /*005a*/ 	.short	(.L_128 - .L_127)
.L_127:
        /*005c*/ 	.word	0x00000000
        /*0060*/ 	.short	0x0002
        /*0062*/ 	.short	0x0010
        /*0064*/ 	.byte	0x00, 0xf5, 0x21, 0x00


	//----- nvinfo : EIATTR_KPARAM_INFO
	.align		4
.L_128:
        /*0068*/ 	.byte	0x04, 0x17
        /*006a*/ 	.short	(.L_130 - .L_129)
.L_129:
        /*006c*/ 	.word	0x00000000
        /*0070*/ 	.short	0x0001
        /*0072*/ 	.short	0x0008
        /*0074*/ 	.byte	0x00, 0xf5, 0x21, 0x00


	//----- nvinfo : EIATTR_KPARAM_INFO
	.align		4
.L_130:
        /*0078*/ 	.byte	0x04, 0x17
        /*007a*/ 	.short	(.L_132 - .L_131)
.L_131:
        /*007c*/ 	.word	0x00000000
        /*0080*/ 	.short	0x0000
        /*0082*/ 	.short	0x0000
        /*0084*/ 	.byte	0x00, 0xf5, 0x21, 0x00


	//----- nvinfo : EIATTR_SPARSE_MMA_MASK
	.align		4
.L_132:
        /*0088*/ 	.byte	0x03, 0x50
        /*008a*/ 	.short	0x0000


	//----- nvinfo : EIATTR_MAXREG_COUNT
	.align		4
        /*008c*/ 	.byte	0x03, 0x1b
        /*008e*/ 	.short	0x00ff


	//----- nvinfo : EIATTR_NUM_BARRIERS
	.align		4
        /*0090*/ 	.byte	0x02, 0x4c
        /*0092*/ 	.byte	0x01
	.zero		1


	//----- nvinfo : EIATTR_MERCURY_ISA_VERSION
	.align		4
        /*0094*/ 	.byte	0x03, 0x5f
        /*0096*/ 	.short	0x0101


	//----- nvinfo : EIATTR_VRC_CTA_INIT_COUNT
	.align		4
        /*0098*/ 	.byte	0x02, 0x4a
	.zero		1
	.zero		1


	//----- nvinfo : EIATTR_EXIT_INSTR_OFFSETS
	.align		4
        /*009c*/ 	.byte	0x04, 0x1c
        /*009e*/ 	.short	(.L_134 - .L_133)


	//   ....[0]....
.L_133:
        /*00a0*/ 	.word	0x00000860


	//----- nvinfo : EIATTR_CBANK_PARAM_SIZE
	.align		4
.L_134:
        /*00a4*/ 	.byte	0x03, 0x19
        /*00a6*/ 	.short	0x002c


	//----- nvinfo : EIATTR_PARAM_CBANK
	.align		4
        /*00a8*/ 	.byte	0x04, 0x0a
        /*00aa*/ 	.short	(.L_136 - .L_135)
	.align		4
.L_135:
        /*00ac*/ 	.word	index@(.nv.constant0._Z18matrix_multiply_v3PfS_S_ffiii)
        /*00b0*/ 	.short	0x0380
        /*00b2*/ 	.short	0x002c


	//----- nvinfo : EIATTR_SW_WAR
	.align		4
.L_136:
        /*00b4*/ 	.byte	0x04, 0x36
        /*00b6*/ 	.short	(.L_138 - .L_137)
.L_137:
        /*00b8*/ 	.word	0x00000008
.L_138:


//--------------------- .nv.info._Z18matrix_multiply_v2PfS_S_ffiii --------------------------
	.section	.nv.info._Z18matrix_multiply_v2PfS_S_ffiii,"",@"SHT_CUDA_INFO"
	.sectionflags	@""
	.align	4


	//----- nvinfo : EIATTR_CUDA_API_VERSION
	.align		4
        /*0000*/ 	.byte	0x04, 0x37
        /*0002*/ 	.short	(.L_140 - .L_139)
.L_139:
        /*0004*/ 	.word	0x00000082


	//----- nvinfo : EIATTR_KPARAM_INFO
	.align		4
.L_140:
        /*0008*/ 	.byte	0x04, 0x17
        /*000a*/ 	.short	(.L_142 - .L_141)
.L_141:
        /*000c*/ 	.word	0x00000000
        /*0010*/ 	.short	0x0007
        /*0012*/ 	.short	0x0028
        /*0014*/ 	.byte	0x00, 0xf0, 0x11, 0x00


	//----- nvinfo : EIATTR_KPARAM_INFO
	.align		4
.L_142:
        /*0018*/ 	.byte	0x04, 0x17
        /*001a*/ 	.short	(.L_144 - .L_143)
.L_143:
        /*001c*/ 	.word	0x00000000
        /*0020*/ 	.short	0x0006
        /*0022*/ 	.short	0x0024
        /*0024*/ 	.byte	0x00, 0xf0, 0x11, 0x00


	//----- nvinfo : EIATTR_KPARAM_INFO
	.align		4
.L_144:
        /*0028*/ 	.byte	0x04, 0x17
        /*002a*/ 	.short	(.L_146 - .L_145)
.L_145:
        /*002c*/ 	.word	0x00000000
        /*0030*/ 	.short	0x0005
        /*0032*/ 	.short	0x0020
        /*0034*/ 	.byte	0x00, 0xf0, 0x11, 0x00


	//----- nvinfo : EIATTR_KPARAM_INFO
	.align		4
.L_146:
        /*0038*/ 	.byte	0x04, 0x17
        /*003a*/ 	.short	(.L_148 - .L_147)
.L_147:
        /*003c*/ 	.word	0x00000000
        /*0040*/ 	.short	0x0004
        /*0042*/ 	.short	0x001c
        /*0044*/ 	.byte	0x00, 0xf0, 0x11, 0x00


	//----- nvinfo : EIATTR_KPARAM_INFO
	.align		4
.L_148:
        /*0048*/ 	.byte	0x04, 0x17
        /*004a*/ 	.short	(.L_150 - .L_149)
.L_149:
        /*004c*/ 	.word	0x00000000
        /*0050*/ 	.short	0x0003
        /*0052*/ 	.short	0x0018
        /*0054*/ 	.byte	0x00, 0xf0, 0x11, 0x00


	//----- nvinfo : EIATTR_KPARAM_INFO
	.align		4
.L_150:
        /*0058*/ 	.byte	0x04, 0x17
        /*005a*/ 	.short	(.L_152 - .L_151)
.L_151:
        /*005c*/ 	.word	0x00000000
        /*0060*/ 	.short	0x0002
        /*0062*/ 	.short	0x0010
        /*0064*/ 	.byte	0x00, 0xf5, 0x21, 0x00


	//----- nvinfo : EIATTR_KPARAM_INFO
	.align		4
.L_152:
        /*0068*/ 	.byte	0x04, 0x17
        /*006a*/ 	.short	(.L_154 - .L_153)
.L_153:
        /*006c*/ 	.word	0x00000000
        /*0070*/ 	.short	0x0001
        /*0072*/ 	.short	0x0008
        /*0074*/ 	.byte	0x00, 0xf5, 0x21, 0x00


	//----- nvinfo : EIATTR_KPARAM_INFO
	.align		4
.L_154:
        /*0078*/ 	.byte	0x04, 0x17
        /*007a*/ 	.short	(.L_156 - .L_155)
.L_155:
        /*007c*/ 	.word	0x00000000
        /*0080*/ 	.short	0x0000
        /*0082*/ 	.short	0x0000
        /*0084*/ 	.byte	0x00, 0xf5, 0x21, 0x00


	//----- nvinfo : EIATTR_SPARSE_MMA_MASK
	.align		4
.L_156:
        /*0088*/ 	.byte	0x03, 0x50
        /*008a*/ 	.short	0x0000


	//----- nvinfo : EIATTR_MAXREG_COUNT
	.align		4
        /*008c*/ 	.byte	0x03, 0x1b
        /*008e*/ 	.short	0x00ff


	//----- nvinfo : EIATTR_MERCURY_ISA_VERSION
	.align		4
        /*0090*/ 	.byte	0x03, 0x5f
        /*0092*/ 	.short	0x0101


	//----- nvinfo : EIATTR_VRC_CTA_INIT_COUNT
	.align		4
        /*0094*/ 	.byte	0x02, 0x4a
	.zero		1
	.zero		1


	//----- nvinfo : EIATTR_EXIT_INSTR_OFFSETS
	.align		4
        /*0098*/ 	.byte	0x04, 0x1c
        /*009a*/ 	.short	(.L_158 - .L_157)


	//   ....[0]....
.L_157:
        /*009c*/ 	.word	0x000000d0


	//   ....[1]....
        /*00a0*/ 	.word	0x00000890


	//----- nvinfo : EIATTR_CBANK_PARAM_SIZE
	.align		4
.L_158:
        /*00a4*/ 	.byte	0x03, 0x19
        /*00a6*/ 	.short	0x002c


	//----- nvinfo : EIATTR_PARAM_CBANK
	.align		4
        /*00a8*/ 	.byte	0x04, 0x0a
        /*00aa*/ 	.short	(.L_160 - .L_159)
	.align		4
.L_159:
        /*00ac*/ 	.word	index@(.nv.constant0._Z18matrix_multiply_v2PfS_S_ffiii)
        /*00b0*/ 	.short	0x0380
        /*00b2*/ 	.short	0x002c


	//----- nvinfo : EIATTR_SW_WAR
	.align		4
.L_160:
        /*00b4*/ 	.byte	0x04, 0x36
        /*00b6*/ 	.short	(.L_162 - .L_161)
.L_161:
        /*00b8*/ 	.word	0x00000008
.L_162:


//--------------------- .nv.info._Z15matrix_multiplyPfS_S_ffiii --------------------------
	.section	.nv.info._Z15matrix_multiplyPfS_S_ffiii,"",@"SHT_CUDA_INFO"
	.sectionflags	@""
	.align	4


	//----- nvinfo : EIATTR_CUDA_API_VERSION
	.align		4
        /*0000*/ 	.byte	0x04, 0x37
        /*0002*/ 	.short	(.L_164 - .L_163)
.L_163:
        /*0004*/ 	.word	0x00000082


	//----- nvinfo : EIATTR_KPARAM_INFO
	.align		4
.L_164:
        /*0008*/ 	.byte	0x04, 0x17
        /*000a*/ 	.short	(.L_166 - .L_165)
.L_165:
        /*000c*/ 	.word	0x00000000
        /*0010*/ 	.short	0x0007
        /*0012*/ 	.short	0x0028
        /*0014*/ 	.byte	0x00, 0xf0, 0x11, 0x00


	//----- nvinfo : EIATTR_KPARAM_INFO
	.align		4
.L_166:
        /*0018*/ 	.byte	0x04, 0x17
        /*001a*/ 	.short	(.L_168 - .L_167)
.L_167:
        /*001c*/ 	.word	0x00000000
        /*0020*/ 	.short	0x0006
        /*0022*/ 	.short	0x0024
        /*0024*/ 	.byte	0x00, 0xf0, 0x11, 0x00


	//----- nvinfo : EIATTR_KPARAM_INFO
	.align		4
.L_168:
        /*0028*/ 	.byte	0x04, 0x17
        /*002a*/ 	.short	(.L_170 - .L_169)
.L_169:
        /*002c*/ 	.word	0x00000000
        /*0030*/ 	.short	0x0005
        /*0032*/ 	.short	0x0020
        /*0034*/ 	.byte	0x00, 0xf0, 0x11, 0x00


	//----- nvinfo : EIATTR_KPARAM_INFO
	.align		4
.L_170:
        /*0038*/ 	.byte	0x04, 0x17
        /*003a*/ 	.short	(.L_172 - .L_171)
.L_171:
        /*003c*/ 	.word	0x00000000
        /*0040*/ 	.short	0x0004
        /*0042*/ 	.short	0x001c
        /*0044*/ 	.byte	0x00, 0xf0, 0x11, 0x00


	//----- nvinfo : EIATTR_KPARAM_INFO
	.align		4
.L_172:
        /*0048*/ 	.byte	0x04, 0x17
        /*004a*/ 	.short	(.L_174 - .L_173)
.L_173:
        /*004c*/ 	.word	0x00000000
        /*0050*/ 	.short	0x0003
        /*0052*/ 	.short	0x0018
        /*0054*/ 	.byte	0x00, 0xf0, 0x11, 0x00


	//----- nvinfo : EIATTR_KPARAM_INFO
	.align		4
.L_174:
        /*0058*/ 	.byte	0x04, 0x17
        /*005a*/ 	.short	(.L_176 - .L_175)
.L_175:
        /*005c*/ 	.word	0x00000000
        /*0060*/ 	.short	0x0002
        /*0062*/ 	.short	0x0010
        /*0064*/ 	.byte	0x00, 0xf5, 0x21, 0x00


	//----- nvinfo : EIATTR_KPARAM_INFO
	.align		4
.L_176:
        /*0068*/ 	.byte	0x04, 0x17
        /*006a*/ 	.short	(.L_178 - .L_177)
.L_177:
        /*006c*/ 	.word	0x00000000
        /*0070*/ 	.short	0x0001
        /*0072*/ 	.short	0x0008
        /*0074*/ 	.byte	0x00, 0xf5, 0x21, 0x00


	//----- nvinfo : EIATTR_KPARAM_INFO
	.align		4
.L_178:
        /*0078*/ 	.byte	0x04, 0x17
        /*007a*/ 	.short	(.L_180 - .L_179)
.L_179:
        /*007c*/ 	.word	0x00000000
        /*0080*/ 	.short	0x0000
        /*0082*/ 	.short	0x0000
        /*0084*/ 	.byte	0x00, 0xf5, 0x21, 0x00


	//----- nvinfo : EIATTR_SPARSE_MMA_MASK
	.align		4
.L_180:
        /*0088*/ 	.byte	0x03, 0x50
        /*008a*/ 	.short	0x0000


	//----- nvinfo : EIATTR_MAXREG_COUNT
	.align		4
        /*008c*/ 	.byte	0x03, 0x1b
        /*008e*/ 	.short	0x00ff


	//----- nvinfo : EIATTR_MERCURY_ISA_VERSION
	.align		4
        /*0090*/ 	.byte	0x03, 0x5f
        /*0092*/ 	.short	0x0101


	//----- nvinfo : EIATTR_VRC_CTA_INIT_COUNT
	.align		4
        /*0094*/ 	.byte	0x02, 0x4a
	.zero		1
	.zero		1


	//----- nvinfo : EIATTR_EXIT_INSTR_OFFSETS
	.align		4
        /*0098*/ 	.byte	0x04, 0x1c
        /*009a*/ 	.short	(.L_182 - .L_181)


	//   ....[0]....
.L_181:
        /*009c*/ 	.word	0x000000d0


	//   ....[1]....
        /*00a0*/ 	.word	0x00000890


	//----- nvinfo : EIATTR_CBANK_PARAM_SIZE
	.align		4
.L_182:
        /*00a4*/ 	.byte	0x03, 0x19
        /*00a6*/ 	.short	0x002c


	//----- nvinfo : EIATTR_PARAM_CBANK
	.align		4
        /*00a8*/ 	.byte	0x04, 0x0a
        /*00aa*/ 	.short	(.L_184 - .L_183)
	.align		4
.L_183:
        /*00ac*/ 	.word	index@(.nv.constant0._Z15matrix_multiplyPfS_S_ffiii)
        /*00b0*/ 	.short	0x0380
        /*00b2*/ 	.short	0x002c


	//----- nvinfo : EIATTR_SW_WAR
	.align		4
.L_184:
        /*00b4*/ 	.byte	0x04, 0x36
        /*00b6*/ 	.short	(.L_186 - .L_185)
.L_185:
        /*00b8*/ 	.word	0x00000008
.L_186:


//--------------------- .nv.info._Z5hellov        --------------------------
	.section	.nv.info._Z5hellov,"",@"SHT_CUDA_INFO"
	.sectionflags	@""
	.align	4


	//----- nvinfo : EIATTR_CUDA_API_VERSION
	.align		4
        /*0000*/ 	.byte	0x04, 0x37
        /*0002*/ 	.short	(.L_188 - .L_187)
.L_187:
        /*0004*/ 	.word	0x00000082


	//----- nvinfo : EIATTR_SPARSE_MMA_MASK
	.align		4
.L_188:
        /*0008*/ 	.byte	0x03, 0x50
        /*000a*/ 	.short	0x0000


	//----- nvinfo : EIATTR_MAXREG_COUNT
	.align		4
        /*000c*/ 	.byte	0x03, 0x1b
        /*000e*/ 	.short	0x00ff


	//----- nvinfo : EIATTR_EXTERNS
	.align		4
        /*0010*/ 	.byte	0x04, 0x0f
        /*0012*/ 	.short	(.L_190 - .L_189)


	//   ....[0]....
	.align		4
.L_189:
        /*0014*/ 	.word	index@(vprintf)


	//----- nvinfo : EIATTR_MERCURY_ISA_VERSION
	.align		4
.L_190:
        /*0018*/ 	.byte	0x03, 0x5f
        /*001a*/ 	.short	0x0101


	//----- nvinfo : EIATTR_VRC_CTA_INIT_COUNT
	.align		4
        /*001c*/ 	.byte	0x02, 0x4a
	.zero		1
	.zero		1


	//----- nvinfo : EIATTR_SYSCALL_OFFSETS
	.align		4
        /*0020*/ 	.byte	0x04, 0x46
        /*0022*/ 	.short	(.L_192 - .L_191)


	//   ....[0]....
.L_191:
        /*0024*/ 	.word	0x000000f0


	//----- nvinfo : EIATTR_EXIT_INSTR_OFFSETS
	.align		4
.L_192:
        /*0028*/ 	.byte	0x04, 0x1c
        /*002a*/ 	.short	(.L_194 - .L_193)


	//   ....[0]....
.L_193:
        /*002c*/ 	.word	0x00000100


	//----- nvinfo : EIATTR_SW_WAR
	.align		4
.L_194:
        /*0030*/ 	.byte	0x04, 0x36
        /*0032*/ 	.short	(.L_196 - .L_195)
.L_195:
        /*0034*/ 	.word	0x00000008
.L_196:


//--------------------- .nv.callgraph             --------------------------
	.section	.nv.callgraph,"",@"SHT_CUDA_CALLGRAPH"
	.align	4
	.sectionentsize	8
	.align		4
        /*0000*/ 	.word	0x00000000
	.align		4
        /*0004*/ 	.word	0xffffffff
	.align		4
        /*0008*/ 	.word	index@(_Z5hellov)
	.align		4
        /*000c*/ 	.word	index@(vprintf)
	.align		4
        /*0010*/ 	.word	0x00000000
	.align		4
        /*0014*/ 	.word	0xfffffffe
	.align		4
        /*0018*/ 	.word	0x00000000
	.align		4
        /*001c*/ 	.word	0xfffffffd
	.align		4
        /*0020*/ 	.word	0x00000000
	.align		4
        /*0024*/ 	.word	0xfffffffc


//--------------------- .nv.constant4             --------------------------
	.section	.nv.constant4,"a",@progbits
	.align	8
	.align		8
.nv.constant4:
        /*0000*/ 	.dword	$str
	.align		8
        /*0008*/ 	.dword	vprintf


//--------------------- .text._Z18matrix_multiply_v6PfS_S_ffiii --------------------------
	.section	.text._Z18matrix_multiply_v6PfS_S_ffiii,"ax",@progbits
	.align	128
        .global         _Z18matrix_multiply_v6PfS_S_ffiii
        .type           _Z18matrix_multiply_v6PfS_S_ffiii,@function
        .size           _Z18matrix_multiply_v6PfS_S_ffiii,(.L_x_26 - _Z18matrix_multiply_v6PfS_S_ffiii)
        .other          _Z18matrix_multiply_v6PfS_S_ffiii,@"STO_CUDA_ENTRY STV_DEFAULT"
_Z18matrix_multiply_v6PfS_S_ffiii:
.text._Z18matrix_multiply_v6PfS_S_ffiii:
[----:B------:R-:W-:Y:S08]  /*0000*/  LDC R1, c[0x0][0x37c] ;  /* 0x0000df00ff017b82 */ /* 0x000ff00000000800 */
[----:B------:R-:W0:Y:S01]  /*0010*/  S2UR UR8, SR_CTAID.Y ;  /* 0x00000000000879c3 */ /* 0x000e220000002600 */
[----:B------:R-:W1:Y:S01]  /*0020*/  LDCU UR12, c[0x0][0x3a4] ;  /* 0x00007480ff0c77ac */ /* 0x000e620008000800 */
[----:B------:R-:W-:Y:S01]  /*0030*/  HFMA2 R0, -RZ, RZ, 0, 0 ;  /* 0x00000000ff007431 */ /* 0x000fe200000001ff */
[----:B------:R-:W-:Y:S01]  /*0040*/  CS2R R20, SRZ ;  /* 0x0000000000147805 */ /* 0x000fe2000001ff00 */
[----:B------:R-:W-:Y:S01]  /*0050*/  HFMA2 R81, -RZ, RZ, 0, 0 ;  /* 0x00000000ff517431 */ /* 0x000fe200000001ff */
[----:B------:R-:W2:Y:S01]  /*0060*/  LDCU.128 UR4, c[0x0][0x380] ;  /* 0x00007000ff0477ac */ /* 0x000ea20008000c00 */
[----:B------:R-:W-:Y:S01]  /*0070*/  HFMA2 R85, -RZ, RZ, 0, 0 ;  /* 0x00000000ff557431 */ /* 0x000fe200000001ff */
[----:B------:R-:W-:Y:S01]  /*0080*/  CS2R R42, SRZ ;  /* 0x00000000002a7805 */ /* 0x000fe2000001ff00 */
[----:B------:R-:W3:Y:S01]  /*0090*/  S2UR UR9, SR_CTAID.X ;  /* 0x00000000000979c3 */ /* 0x000ee20000002500 */
[----:B------:R-:W-:-:S02]  /*00a0*/  CS2R R18, SRZ ;  /* 0x0000000000127805 */ /* 0x000fc4000001ff00 */
[----:B------:R-:W-:Y:S02]  /*00b0*/  CS2R R2, SRZ ;  /* 0x0000000000027805 */ /* 0x000fe4000001ff00 */
[----:B------:R-:W-:Y:S02]  /*00c0*/  CS2R R4, SRZ ;  /* 0x0000000000047805 */ /* 0x000fe4000001ff00 */
[----:B------:R-:W-:Y:S02]  /*00d0*/  CS2R R6, SRZ ;  /* 0x0000000000067805 */ /* 0x000fe4000001ff00 */
[----:B------:R-:W-:Y:S02]  /*00e0*/  CS2R R10, SRZ ;  /* 0x00000000000a7805 */ /* 0x000fe4000001ff00 */
[----:B------:R-:W-:Y:S02]  /*00f0*/  CS2R R8, SRZ ;  /* 0x0000000000087805 */ /* 0x000fe4000001ff00 */
[----:B------:R-:W-:-:S02]  /*0100*/  CS2R R14, SRZ ;  /* 0x00000000000e7805 */ /* 0x000fc4000001ff00 */
[----:B------:R-:W-:Y:S02]  /*0110*/  CS2R R16, SRZ ;  /* 0x0000000000107805 */ /* 0x000fe4000001ff00 */
[----:B------:R-:W-:Y:S02]  /*0120*/  CS2R R12, SRZ ;  /* 0x00000000000c7805 */ /* 0x000fe4000001ff00 */
[----:B------:R-:W-:Y:S01]  /*0130*/  CS2R R40, SRZ ;  /* 0x0000000000287805 */ /* 0x000fe2000001ff00 */
[----:B-1----:R-:W-:Y:S01]  /*0140*/  UISETP.GE.AND UP0, UPT, UR12, 0x1, UPT ;  /* 0x000000010c00788c */ /* 0x002fe2000bf06270 */
[----:B------:R-:W-:Y:S02]  /*0150*/  CS2R R22, SRZ ;  /* 0x0000000000167805 */ /* 0x000fe4000001ff00 */
[----:B------:R-:W-:Y:S02]  /*0160*/  CS2R R46, SRZ ;  /* 0x00000000002e7805 */ /* 0x000fe4000001ff00 */
[----:B------:R-:W-:-:S02]  /*0170*/  CS2R R44, SRZ ;  /* 0x00000000002c7805 */ /* 0x000fc4000001ff00 */
[----:B------:R-:W-:Y:S01]  /*0180*/  CS2R R50, SRZ ;  /* 0x0000000000327805 */ /* 0x000fe2000001ff00 */
[----:B0-----:R-:W-:Y:S01]  /*0190*/  UIMAD UR8, UR8, UR12, URZ ;  /* 0x0000000c080872a4 */ /* 0x001fe2000f8e02ff */
[----:B------:R-:W-:Y:S02]  /*01a0*/  CS2R R48, SRZ ;  /* 0x0000000000307805 */ /* 0x000fe4000001ff00 */
[----:B------:R-:W-:Y:S02]  /*01b0*/  CS2R R54, SRZ ;  /* 0x0000000000367805 */ /* 0x000fe4000001ff00 */
[----:B------:R-:W-:Y:S01]  /*01c0*/  CS2R R52, SRZ ;  /* 0x0000000000347805 */ /* 0x000fe2000001ff00 */
[----:B------:R-:W-:Y:S01]  /*01d0*/  USHF.L.U32 UR8, UR8, 0x7, URZ ;  /* 0x0000000708087899 */ /* 0x000fe200080006ff */
[----:B------:R-:W-:Y:S02]  /*01e0*/  CS2R R58, SRZ ;  /* 0x00000000003a7805 */ /* 0x000fe4000001ff00 */
[----:B------:R-:W-:-:S02]  /*01f0*/  CS2R R56, SRZ ;  /* 0x0000000000387805 */ /* 0x000fc4000001ff00 */
[----:B------:R-:W-:Y:S01]  /*0200*/  CS2R R62, SRZ ;  /* 0x00000000003e7805 */ /* 0x000fe2000001ff00 */
[----:B---3--:R-:W-:Y:S01]  /*0210*/  USHF.L.U32 UR9, UR9, 0x7, URZ ;  /* 0x0000000709097899 */ /* 0x008fe200080006ff */
[----:B------:R-:W-:Y:S02]  /*0220*/  CS2R R60, SRZ ;  /* 0x00000000003c7805 */ /* 0x000fe4000001ff00 */
[----:B------:R-:W-:Y:S02]  /*0230*/  CS2R R68, SRZ ;  /* 0x0000000000447805 */ /* 0x000fe4000001ff00 */
[----:B------:R-:W-:Y:S02]  /*0240*/  CS2R R66, SRZ ;  /* 0x0000000000427805 */ /* 0x000fe4000001ff00 */
[----:B------:R-:W-:Y:S02]  /*0250*/  CS2R R64, SRZ ;  /* 0x0000000000407805 */ /* 0x000fe4000001ff00 */
[----:B------:R-:W-:-:S02]  /*0260*/  CS2R R72, SRZ ;  /* 0x0000000000487805 */ /* 0x000fc4000001ff00 */
[----:B------:R-:W-:Y:S02]  /*0270*/  CS2R R70, SRZ ;  /* 0x0000000000467805 */ /* 0x000fe4000001ff00 */
[----:B------:R-:W-:Y:S02]  /*0280*/  MOV R77, RZ ;  /* 0x000000ff004d7202 */ /* 0x000fe40000000f00 */
[----:B------:R-:W-:Y:S02]  /*0290*/  CS2R R74, SRZ ;  /* 0x00000000004a7805 */ /* 0x000fe4000001ff00 */
[----:B------:R-:W-:Y:S01]  /*02a0*/  MOV R79, RZ ;  /* 0x000000ff004f7202 */ /* 0x000fe20000000f00 */
[----:B------:R-:W0:Y:S01]  /*02b0*/  LDCU.64 UR10, c[0x0][0x358] ;  /* 0x00006b00ff0a77ac */ /* 0x000e220008000a00 */
[----:B------:R-:W-:Y:S01]  /*02c0*/  MOV R83, RZ ;  /* 0x000000ff00537202 */ /* 0x000fe20000000f00 */
[----:B--2---:R-:W-:Y:S02]  /*02d0*/  UIMAD.WIDE.U32 UR6, UR9, 0x4, UR6 ;  /* 0x00000004090678a5 */ /* 0x004fe4000f8e0006 */
[----:B------:R-:W-:Y:S01]  /*02e0*/  UIMAD.WIDE UR4, UR8, 0x4, UR4 ;  /* 0x00000004080478a5 */ /* 0x000fe2000f8e0204 */
[----:B------:R-:W-:Y:S11]  /*02f0*/  BRA.U !UP0, `(.L_x_0) ;  /* 0x0000000508f87547 */ /* 0x000ff6000b800000 */
[----:B------:R-:W1:Y:S01]  /*0300*/  S2R R78, SR_TID.X ;  /* 0x00000000004e7919 */ /* 0x000e620000002100 */
[----:B------:R-:W-:Y:S01]  /*0310*/  MOV R20, RZ ;  /* 0x000000ff00147202 */ /* 0x000fe20000000f00 */
[----:B------:R-:W-:Y:S01]  /*0320*/  UMOV UR8, UR4 ;  /* 0x0000000400087c82 */ /* 0x000fe20008000000 */
[----:B------:R-:W-:Y:S01]  /*0330*/  MOV R88, UR6 ;  /* 0x0000000600587c02 */ /* 0x000fe20008000f00 */
[----:B------:R-:W-:Y:S01]  /*0340*/  UMOV UR4, URZ ;  /* 0x000000ff00047c82 */ /* 0x000fe20008000000 */
[----:B------:R-:W-:Y:S01]  /*0350*/  MOV R89, UR7 ;  /* 0x0000000700597c02 */ /* 0x000fe20008000f00 */
[----:B------:R-:W-:Y:S01]  /*0360*/  UMOV UR7, UR5 ;  /* 0x0000000500077c82 */ /* 0x000fe20008000000 */
[----:B-1----:R-:W-:Y:S02]  /*0370*/  SHF.L.U32 R76, R78, 0x2, RZ ;  /* 0x000000024e4c7819 */ /* 0x002fe400000006ff */
[----:B------:R-:W-:Y:S02]  /*0380*/  SHF.R.U32.HI R80, RZ, 0x5, R78 ;  /* 0x00000005ff507819 */ /* 0x000fe4000001164e */
[----:B------:R-:W-:-:S07]  /*0390*/  LOP3.LUT R87, R76, 0x7c, RZ, 0xc0, !PT ;  /* 0x0000007c4c577812 */ /* 0x000fce00078ec0ff */
.L_x_2:
[----:B------:R-:W1:Y:S01]  /*03a0*/  LDC R82, c[0x0][0x3a8] ;  /* 0x0000ea00ff527b82 */ /* 0x000e620000000800 */
[----:B------:R-:W2:Y:S01]  /*03b0*/  LDCU UR12, c[0x0][0x3a4] ;  /* 0x00007480ff0c77ac */ /* 0x000ea20008000800 */
[----:B------:R-:W-:Y:S02]  /*03c0*/  SHF.R.U32.HI R32, RZ, 0x1, R78 ;  /* 0x00000001ff207819 */ /* 0x000fe4000001164e */
[----:B------:R-:W-:Y:S02]  /*03d0*/  LOP3.LUT R27, R76, 0x4, RZ, 0xc0, !PT ;  /* 0x000000044c1b7812 */ /* 0x000fe400078ec0ff */
[----:B------:R-:W-:Y:S02]  /*03e0*/  MOV R24, UR8 ;  /* 0x0000000800187c02 */ /* 0x000fe40008000f00 */
[----:B------:R-:W-:Y:S01]  /*03f0*/  MOV R25, UR7 ;  /* 0x0000000700197c02 */ /* 0x000fe20008000f00 */
[----:B--2---:R-:W-:-:S04]  /*0400*/  IMAD R27, R32, UR12, R27 ;  /* 0x0000000c201b7c24 */ /* 0x004fc8000f8e021b */
[----:B------:R-:W-:-:S04]  /*0410*/  IMAD.WIDE.U32 R24, R27, 0x4, R24 ;  /* 0x000000041b187825 */ /* 0x000fc800078e0018 */
[----:B-1----:R-:W-:Y:S02]  /*0420*/  IMAD R29, R80, R82, R87 ;  /* 0x00000052501d7224 */ /* 0x002fe400078e0257 */
[----:B0-----:R-:W2:Y:S02]  /*0430*/  LDG.E.128 R24, desc[UR10][R24.64] ;  /* 0x0000000a18187981 */ /* 0x001ea4000c1e1d00 */
[----:B------:R-:W-:-:S06]  /*0440*/  IMAD.WIDE R28, R29, 0x4, R88 ;  /* 0x000000041d1c7825 */ /* 0x000fcc00078e0258 */
[----:B------:R-:W3:Y:S01]  /*0450*/  LDG.E.128 R28, desc[UR10][R28.64] ;  /* 0x0000000a1c1c7981 */ /* 0x000ee2000c1e1d00 */
[----:B------:R-:W0:Y:S01]  /*0460*/  S2UR UR6, SR_CgaCtaId ;  /* 0x00000000000679c3 */ /* 0x000e220000008800 */
[C---:B------:R-:W-:Y:S02]  /*0470*/  SHF.L.U32 R34, R78.reuse, 0x4, RZ ;  /* 0x000000044e227819 */ /* 0x040fe400000006ff */
[----:B------:R-:W-:Y:S02]  /*0480*/  SHF.L.U32 R33, R78, 0xb, RZ ;  /* 0x0000000b4e217819 */ /* 0x000fe400000006ff */
[----:B------:R-:W1:Y:S01]  /*0490*/  S2R R78, SR_TID.X ;  /* 0x00000000004e7919 */ /* 0x000e620000002100 */
[----:B------:R-:W-:Y:S01]  /*04a0*/  UMOV UR5, 0x400 ;  /* 0x0000040000057882 */ /* 0x000fe20000000000 */
[----:B------:R-:W-:-:S04]  /*04b0*/  SHF.L.U32 R32, R32, 0x2, RZ ;  /* 0x0000000220207819 */ /* 0x000fc800000006ff */
[----:B------:R-:W-:Y:S02]  /*04c0*/  LOP3.LUT R32, R32, 0x800, R33, 0xf8, !PT ;  /* 0x0000080020207812 */ /* 0x000fe400078ef821 */
[----:B------:R-:W-:Y:S01]  /*04d0*/  LOP3.LUT R33, R34, 0x1f0, RZ, 0xc0, !PT ;  /* 0x000001f022217812 */ /* 0x000fe200078ec0ff */
[----:B0-----:R-:W-:Y:S02]  /*04e0*/  ULEA UR9, UR6, UR5, 0x18 ;  /* 0x0000000506097291 */ /* 0x001fe4000f8ec0ff */
[----:B------:R-:W-:-:S04]  /*04f0*/  UIADD3 UR5, UPT, UPT, UR5, 0x1000, URZ ;  /* 0x0000100005057890 */ /* 0x000fc8000fffe0ff */
[----:B------:R-:W-:Y:S01]  /*0500*/  ULEA UR5, UR6, UR5, 0x18 ;  /* 0x0000000506057291 */ /* 0x000fe2000f8ec0ff */
[----:B------:R-:W-:Y:S02]  /*0510*/  LEA R33, R80, R33, 0x9 ;  /* 0x0000002150217211 */ /* 0x000fe400078e48ff */
[C---:B-1----:R-:W-:Y:S02]  /*0520*/  SHF.L.U32 R34, R78.reuse, 0x1, RZ ;  /* 0x000000014e227819 */ /* 0x042fe400000006ff */
[----:B------:R-:W-:Y:S02]  /*0530*/  SHF.L.U32 R35, R78, 0x5, RZ ;  /* 0x000000054e237819 */ /* 0x000fe400000006ff */
[----:B------:R-:W-:Y:S02]  /*0540*/  LOP3.LUT R34, R34, 0x7e0, RZ, 0xc0, !PT ;  /* 0x000007e022227812 */ /* 0x000fe400078ec0ff */
[----:B------:R-:W-:Y:S02]  /*0550*/  LOP3.LUT R35, R35, 0x1e0, RZ, 0xc0, !PT ;  /* 0x000001e023237812 */ /* 0x000fe400078ec0ff */
[----:B------:R-:W-:-:S02]  /*0560*/  IADD3 R84, PT, PT, R34, UR9, RZ ;  /* 0x0000000922547c10 */ /* 0x000fc4000fffe0ff */
[----:B------:R-:W-:Y:S01]  /*0570*/  IADD3 R86, PT, PT, R35, UR5, RZ ;  /* 0x0000000523567c10 */ /* 0x000fe2000fffe0ff */
[----:B--2---:R0:W-:Y:S04]  /*0580*/  STS [R32+UR9], R24 ;  /* 0x0000001820007988 */ /* 0x0041e80008000809 */
[----:B------:R0:W-:Y:S04]  /*0590*/  STS [R32+UR9+0x200], R25 ;  /* 0x0002001920007988 */ /* 0x0001e80008000809 */
[----:B------:R0:W-:Y:S04]  /*05a0*/  STS [R32+UR9+0x400], R26 ;  /* 0x0004001a20007988 */ /* 0x0001e80008000809 */
[----:B------:R0:W-:Y:S04]  /*05b0*/  STS [R32+UR9+0x600], R27 ;  /* 0x0006001b20007988 */ /* 0x0001e80008000809 */
[----:B---3--:R0:W-:Y:S01]  /*05c0*/  STS.128 [R33+UR5], R28 ;  /* 0x0000001c21007988 */ /* 0x0081e20008000c05 */
[----:B------:R-:W-:Y:S01]  /*05d0*/  UMOV UR5, 0x10 ;  /* 0x0000001000057882 */ /* 0x000fe20000000000 */
[----:B------:R-:W-:Y:S06]  /*05e0*/  BAR.SYNC.DEFER_BLOCKING 0x0 ;  /* 0x0000000000007b1d */ /* 0x000fec0000010000 */
.L_x_1:
[----:B0-----:R-:W-:Y:S04]  /*05f0*/  LDS.128 R24, [R84+UR5+-0x10] ;  /* 0xfffff00554187984 */ /* 0x001fe80008000c00 */
[----:B------:R-:W0:Y:S04]  /*0600*/  LDS.128 R28, [R86+UR5+-0x10] ;  /* 0xfffff005561c7984 */ /* 0x000e280008000c00 */
[----:B------:R-:W1:Y:S04]  /*0610*/  LDS.128 R32, [R86+UR5] ;  /* 0x0000000556207984 */ /* 0x000e680008000c00 */
[----:B------:R-:W2:Y:S01]  /*0620*/  LDS.128 R36, [R84+UR5] ;  /* 0x0000000554247984 */ /* 0x000ea20008000c00 */
[----:B------:R-:W-:-:S04]  /*0630*/  UIADD3 UR5, UPT, UPT, UR5, 0x200, URZ ;  /* 0x0000020005057890 */ /* 0x000fc8000fffe0ff */
[----:B------:R-:W-:Y:S01]  /*0640*/  UISETP.NE.AND UP0, UPT, UR5, 0x1010, UPT ;  /* 0x000010100500788c */ /* 0x000fe2000bf05270 */
[C---:B0-----:R-:W-:Y:S01]  /*0650*/  FFMA R83, R24.reuse, R28, R83 ;  /* 0x0000001c18537223 */ /* 0x041fe20000000053 */
[C---:B------:R-:W-:Y:S01]  /*0660*/  FFMA R72, R24.reuse, R29, R72 ;  /* 0x0000001d18487223 */ /* 0x040fe20000000048 */
[C---:B------:R-:W-:Y:S01]  /*0670*/  FFMA R85, R24.reuse, R30, R85 ;  /* 0x0000001e18557223 */ /* 0x040fe20000000055 */
[C---:B------:R-:W-:Y:S01]  /*0680*/  FFMA R74, R24.reuse, R31, R74 ;  /* 0x0000001f184a7223 */ /* 0x040fe2000000004a */
[C---:B-1----:R-:W-:Y:S01]  /*0690*/  FFMA R79, R24.reuse, R32, R79 ;  /* 0x00000020184f7223 */ /* 0x042fe2000000004f */
[C---:B------:R-:W-:Y:S01]  /*06a0*/  FFMA R68, R24.reuse, R33, R68 ;  /* 0x0000002118447223 */ /* 0x040fe20000000044 */
[C---:B------:R-:W-:Y:S01]  /*06b0*/  FFMA R81, R24.reuse, R34, R81 ;  /* 0x0000002218517223 */ /* 0x040fe20000000051 */
[----:B------:R-:W-:Y:S01]  /*06c0*/  FFMA R70, R24, R35, R70 ;  /* 0x0000002318467223 */ /* 0x000fe20000000046 */
[----:B------:R-:W-:Y:S01]  /*06d0*/  FFMA R75, R28, R25, R75 ;  /* 0x000000191c4b7223 */ /* 0x000fe2000000004b */
[C---:B------:R-:W-:Y:S01]  /*06e0*/  FFMA R64, R25.reuse, R29, R64 ;  /* 0x0000001d19407223 */ /* 0x040fe20000000040 */
[C---:B------:R-:W-:Y:S01]  /*06f0*/  FFMA R77, R25.reuse, R30, R77 ;  /* 0x0000001e194d7223 */ /* 0x040fe2000000004d */
[C---:B------:R-:W-:Y:S01]  /*0700*/  FFMA R66, R25.reuse, R31, R66 ;  /* 0x0000001f19427223 */ /* 0x040fe20000000042 */
[----:B------:R-:W-:Y:S01]  /*0710*/  FFMA R71, R32, R25, R71 ;  /* 0x0000001920477223 */ /* 0x000fe20000000047 */
[C---:B------:R-:W-:Y:S01]  /*0720*/  FFMA R60, R25.reuse, R33, R60 ;  /* 0x00000021193c7223 */ /* 0x040fe2000000003c */
[C---:B------:R-:W-:Y:S01]  /*0730*/  FFMA R73, R25.reuse, R34, R73 ;  /* 0x0000002219497223 */ /* 0x040fe20000000049 */
[----:B------:R-:W-:Y:S01]  /*0740*/  FFMA R62, R25, R35, R62 ;  /* 0x00000023193e7223 */ /* 0x000fe2000000003e */
        /* <DEDUP_REMOVED lines=16> */
[C---:B--2---:R-:W-:Y:S01]  /*0850*/  FFMA R49, R36.reuse, R28, R49 ;  /* 0x0000001c24317223 */ /* 0x044fe20000000031 */
[C---:B------:R-:W-:Y:S01]  /*0860*/  FFMA R42, R36.reuse, R29, R42 ;  /* 0x0000001d242a7223 */ /* 0x040fe2000000002a */
[C---:B------:R-:W-:Y:S01]  /*0870*/  FFMA R51, R36.reuse, R30, R51 ;  /* 0x0000001e24337223 */ /* 0x040fe20000000033 */
[C---:B------:R-:W-:Y:S01]  /*0880*/  FFMA R44, R36.reuse, R31, R44 ;  /* 0x0000001f242c7223 */ /* 0x040fe2000000002c */
[C---:B------:R-:W-:Y:S01]  /*0890*/  FFMA R45, R36.reuse, R32, R45 ;  /* 0x00000020242d7223 */ /* 0x040fe2000000002d */
        /* <DEDUP_REMOVED lines=27> */
[----:B------:R-:W-:Y:S06]  /*0a50*/  BRA.U UP0, `(.L_x_1) ;  /* 0xfffffff900e47547 */ /* 0x000fec000b83ffff */
[----:B------:R-:W-:Y:S01]  /*0a60*/  BAR.SYNC.DEFER_BLOCKING 0x0 ;  /* 0x0000000000007b1d */ /* 0x000fe20000010000 */
[----:B------:R-:W-:Y:S01]  /*0a70*/  UIADD3 UR8, UP0, UPT, UR8, 0x20, URZ ;  /* 0x0000002008087890 */ /* 0x000fe2000ff1e0ff */
[----:B------:R-:W-:Y:S01]  /*0a80*/  SHF.L.U32 R25, R82, 0x3, RZ ;  /* 0x0000000352197819 */ /* 0x000fe200000006ff */
[----:B------:R-:W-:Y:S02]  /*0a90*/  UIADD3 UR4, UPT, UPT, UR4, 0x8, URZ ;  /* 0x0000000804047890 */ /* 0x000fe4000fffe0ff */
[----:B------:R-:W-:Y:S02]  /*0aa0*/  UIADD3.X UR7, UPT, UPT, URZ, UR7, URZ, UP0, !UPT ;  /* 0x00000007ff077290 */ /* 0x000fe400087fe4ff */
[----:B------:R-:W-:Y:S01]  /*0ab0*/  UISETP.GE.AND UP0, UPT, UR4, UR12, UPT ;  /* 0x0000000c0400728c */ /* 0x000fe2000bf06270 */
[----:B------:R-:W-:-:S08]  /*0ac0*/  IMAD.WIDE R88, R25, 0x4, R88 ;  /* 0x0000000419587825 */ /* 0x000fd000078e0258 */
[----:B------:R-:W-:Y:S05]  /*0ad0*/  BRA.U !UP0, `(.L_x_2) ;  /* 0xfffffff908307547 */ /* 0x000fea000b83ffff */
.L_x_0:
[----:B------:R-:W1:Y:S01]  /*0ae0*/  S2R R25, SR_TID.X ;  /* 0x0000000000197919 */ /* 0x000e620000002100 */
[----:B------:R-:W-:Y:S01]  /*0af0*/  S2UR UR4, SR_CTAID.Y ;  /* 0x00000000000479c3 */ /* 0x000fe20000002600 */
[----:B------:R-:W2:Y:S01]  /*0b00*/  LDCU UR6, c[0x0][0x3a8] ;  /* 0x00007500ff0677ac */ /* 0x000ea20008000800 */
[----:B------:R-:W3:Y:S06]  /*0b10*/  LDCU.128 UR12, c[0x0][0x390] ;  /* 0x00007200ff0c77ac */ /* 0x000eec0008000c00 */
[----:B------:R-:W2:Y:S01]  /*0b20*/  S2UR UR5, SR_CTAID.X ;  /* 0x00000000000579c3 */ /* 0x000ea20000002500 */
[----:B-1----:R-:W-:Y:S01]  /*0b30*/  SHF.R.U32.HI R24, RZ, 0x4, R25 ;  /* 0x00000004ff187819 */ /* 0x002fe20000011619 */
[----:B--2---:R-:W-:Y:S01]  /*0b40*/  UIMAD UR4, UR4, UR6, UR5 ;  /* 0x00000006040472a4 */ /* 0x004fe2000f8e0205 */
[----:B------:R-:W-:-:S03]  /*0b50*/  SHF.L.U32 R25, R25, 0x3, RZ ;  /* 0x0000000319197819 */ /* 0x000fc600000006ff */
[----:B------:R-:W-:Y:S01]  /*0b60*/  IMAD R24, R24, UR6, RZ ;  /* 0x0000000618187c24 */ /* 0x000fe2000f8e02ff */
[----:B------:R-:W-:Y:S01]  /*0b70*/  LOP3.LUT R25, R25, 0x78, RZ, 0xc0, !PT ;  /* 0x0000007819197812 */ /* 0x000fe200078ec0ff */
[----:B------:R-:W-:-:S03]  /*0b80*/  USHF.L.U32 UR4, UR4, 0x7, URZ ;  /* 0x0000000704047899 */ /* 0x000fc600080006ff */
[----:B------:R-:W-:Y:S01]  /*0b90*/  LEA R36, R24, R25, 0x3 ;  /* 0x0000001918247211 */ /* 0x000fe200078e18ff */
[----:B------:R-:W-:-:S03]  /*0ba0*/  USHF.R.S32.HI UR5, URZ, 0x1f, UR4 ;  /* 0x0000001fff057899 */ /* 0x000fc60008011404 */
[----:B------:R-:W-:-:S04]  /*0bb0*/  IADD3 R24, P0, PT, R36, UR4, RZ ;  /* 0x0000000424187c10 */ /* 0x000fc8000ff1e0ff */
[----:B------:R-:W-:Y:S02]  /*0bc0*/  LEA.HI.X.SX32 R25, R36, UR5, 0x1, P0 ;  /* 0x0000000524197c11 */ /* 0x000fe400080f0eff */
[----:B---3--:R-:W-:-:S04]  /*0bd0*/  LEA R86, P0, R24, UR12, 0x2 ;  /* 0x0000000c18567c11 */ /* 0x008fc8000f8010ff */
[----:B------:R-:W-:-:S05]  /*0be0*/  LEA.HI.X R87, R24, UR13, R25, 0x2, P0 ;  /* 0x0000000d18577c11 */ /* 0x000fca00080f1419 */
[----:B0-----:R-:W2:Y:S04]  /*0bf0*/  LDG.E.128 R28, desc[UR10][R86.64] ;  /* 0x0000000a561c7981 */ /* 0x001ea8000c1e1d00 */
[----:B------:R-:W3:Y:S01]  /*0c00*/  LDG.E.128 R24, desc[UR10][R86.64+0x10] ;  /* 0x0000100a56187981 */ /* 0x000ee2000c1e1d00 */
[----:B------:R-:W-:Y:S01]  /*0c10*/  IADD3 R36, PT, PT, R36, UR6, RZ ;  /* 0x0000000624247c10 */ /* 0x000fe2000fffe0ff */
[----:B------:R-:W-:Y:S01]  /*0c20*/  FMUL R83, R83, UR14 ;  /* 0x0000000e53537c20 */ /* 0x000fe20008400000 */
[----:B------:R-:W-:Y:S01]  /*0c30*/  FMUL R72, R72, UR14 ;  /* 0x0000000e48487c20 */ /* 0x000fe20008400000 */
[----:B------:R-:W-:Y:S01]  /*0c40*/  FMUL R85, R85, UR14 ;  /* 0x0000000e55557c20 */ /* 0x000fe20008400000 */
[----:B------:R-:W-:Y:S01]  /*0c50*/  IADD3 R32, P0, PT, R36, UR4, RZ ;  /* 0x0000000424207c10 */ /* 0x000fe2000ff1e0ff */
[----:B------:R-:W-:Y:S01]  /*0c60*/  FMUL R74, R74, UR14 ;  /* 0x0000000e4a4a7c20 */ /* 0x000fe20008400000 */
[----:B------:R-:W-:Y:S01]  /*0c70*/  FMUL R79, R79, UR14 ;  /* 0x0000000e4f4f7c20 */ /* 0x000fe20008400000 */
[----:B------:R-:W-:Y:S01]  /*0c80*/  FMUL R68, R68, UR14 ;  /* 0x0000000e44447c20 */ /* 0x000fe20008400000 */
[----:B------:R-:W-:Y:S01]  /*0c90*/  LEA.HI.X.SX32 R33, R36, UR5, 0x1, P0 ;  /* 0x0000000524217c11 */ /* 0x000fe200080f0eff */
[----:B------:R-:W-:Y:S01]  /*0ca0*/  FMUL R81, R81, UR14 ;  /* 0x0000000e51517c20 */ /* 0x000fe20008400000 */
[----:B------:R-:W-:Y:S01]  /*0cb0*/  FMUL R70, R70, UR14 ;  /* 0x0000000e46467c20 */ /* 0x000fe20008400000 */
[----:B------:R-:W-:-:S04]  /*0cc0*/  LEA R38, P0, R32, UR12, 0x2 ;  /* 0x0000000c20267c11 */ /* 0x000fc8000f8010ff */
[----:B------:R-:W-:Y:S01]  /*0cd0*/  LEA.HI.X R39, R32, UR13, R33, 0x2, P0 ;  /* 0x0000000d20277c11 */ /* 0x000fe200080f1421 */
[----:B--2---:R-:W-:Y:S01]  /*0ce0*/  FFMA R28, R28, UR15, R83 ;  /* 0x0000000f1c1c7c23 */ /* 0x004fe20008000053 */
[----:B------:R-:W-:Y:S01]  /*0cf0*/  FFMA R29, R29, UR15, R72 ;  /* 0x0000000f1d1d7c23 */ /* 0x000fe20008000048 */
[----:B------:R-:W-:Y:S01]  /*0d00*/  FFMA R30, R30, UR15, R85 ;  /* 0x0000000f1e1e7c23 */ /* 0x000fe20008000055 */
[----:B------:R-:W-:Y:S01]  /*0d10*/  FFMA R31, R31, UR15, R74 ;  /* 0x0000000f1f1f7c23 */ /* 0x000fe2000800004a */
[----:B---3--:R-:W-:Y:S01]  /*0d20*/  FFMA R24, R24, UR15, R79 ;  /* 0x0000000f18187c23 */ /* 0x008fe2000800004f */
[----:B------:R-:W-:Y:S01]  /*0d30*/  FFMA R25, R25, UR15, R68 ;  /* 0x0000000f19197c23 */ /* 0x000fe20008000044 */
[----:B------:R-:W-:Y:S01]  /*0d40*/  FFMA R26, R26, UR15, R81 ;  /* 0x0000000f1a1a7c23 */ /* 0x000fe20008000051 */
[----:B------:R-:W-:Y:S01]  /*0d50*/  FFMA R27, R27, UR15, R70 ;  /* 0x0000000f1b1b7c23 */ /* 0x000fe20008000046 */
[----:B------:R-:W-:Y:S04]  /*0d60*/  STG.E.128 desc[UR10][R86.64], R28 ;  /* 0x0000001c56007986 */ /* 0x000fe8000c101d0a */
[----:B------:R0:W-:Y:S04]  /*0d70*/  STG.E.128 desc[UR10][R86.64+0x10], R24 ;  /* 0x0000101856007986 */ /* 0x0001e8000c101d0a */
[----:B------:R-:W2:Y:S01]  /*0d80*/  LDG.E.128 R32, desc[UR10][R38.64] ;  /* 0x0000000a26207981 */ /* 0x000ea2000c1e1d00 */
[----:B------:R-:W-:Y:S01]  /*0d90*/  IADD3 R68, PT, PT, R36, 0x4, RZ ;  /* 0x0000000424447810 */ /* 0x000fe20007ffe0ff */
[----:B------:R-:W-:Y:S01]  /*0da0*/  FMUL R37, R75, UR14 ;  /* 0x0000000e4b257c20 */ /* 0x000fe20008400000 */
[----:B------:R-:W-:Y:S01]  /*0db0*/  FMUL R64, R64, UR14 ;  /* 0x0000000e40407c20 */ /* 0x000fe20008400000 */
[----:B------:R-:W-:Y:S01]  /*0dc0*/  FMUL R77, R77, UR14 ;  /* 0x0000000e4d4d7c20 */ /* 0x000fe20008400000 */
[----:B------:R-:W-:Y:S01]  /*0dd0*/  IADD3 R70, P0, PT, R68, UR4, RZ ;  /* 0x0000000444467c10 */ /* 0x000fe2000ff1e0ff */
[----:B------:R-:W-:-:S03]  /*0de0*/  FMUL R66, R66, UR14 ;  /* 0x0000000e42427c20 */ /* 0x000fc60008400000 */
[----:B------:R-:W-:Y:S02]  /*0df0*/  LEA.HI.X.SX32 R79, R68, UR5, 0x1, P0 ;  /* 0x00000005444f7c11 */ /* 0x000fe400080f0eff */
[----:B------:R-:W-:-:S04]  /*0e00*/  LEA R74, P0, R70, UR12, 0x2 ;  /* 0x0000000c464a7c11 */ /* 0x000fc8000f8010ff */
[----:B------:R-:W-:Y:S01]  /*0e10*/  LEA.HI.X R75, R70, UR13, R79, 0x2, P0 ;  /* 0x0000000d464b7c11 */ /* 0x000fe200080f144f */
[----:B--2---:R-:W-:Y:S01]  /*0e20*/  FFMA R32, R32, UR15, R37 ;  /* 0x0000000f20207c23 */ /* 0x004fe20008000025 */
[----:B------:R-:W-:Y:S01]  /*0e30*/  FFMA R33, R33, UR15, R64 ;  /* 0x0000000f21217c23 */ /* 0x000fe20008000040 */
[----:B------:R-:W-:Y:S01]  /*0e40*/  FFMA R34, R34, UR15, R77 ;  /* 0x0000000f22227c23 */ /* 0x000fe2000800004d */
[----:B------:R-:W-:-:S05]  /*0e50*/  FFMA R35, R35, UR15, R66 ;  /* 0x0000000f23237c23 */ /* 0x000fca0008000042 */
[----:B------:R1:W-:Y:S04]  /*0e60*/  STG.E.128 desc[UR10][R38.64], R32 ;  /* 0x0000002026007986 */ /* 0x0003e8000c101d0a */
[----:B0-----:R-:W2:Y:S01]  /*0e70*/  LDG.E.128 R24, desc[UR10][R74.64] ;  /* 0x0000000a4a187981 */ /* 0x001ea2000c1e1d00 */
[----:B------:R-:W-:Y:S01]  /*0e80*/  IADD3 R64, PT, PT, R36, UR6, RZ ;  /* 0x0000000624407c10 */ /* 0x000fe2000fffe0ff */
        /* <DEDUP_REMOVED lines=13> */
[----:B------:R-:W2:Y:S01]  /*0f60*/  LDG.E.128 R28, desc[UR10][R36.64] ;  /* 0x0000000a241c7981 */ /* 0x000ea2000c1e1d00 */
[----:B------:R-:W-:Y:S01]  /*0f70*/  IADD3 R68, PT, PT, R68, UR6, RZ ;  /* 0x0000000644447c10 */ /* 0x000fe2000fffe0ff */
[----:B------:R-:W-:Y:S01]  /*0f80*/  FMUL R65, R65, UR14 ;  /* 0x0000000e41417c20 */ /* 0x000fe20008400000 */
[----:B------:R-:W-:Y:S01]  /*0f90*/  FMUL R69, R69, UR14 ;  /* 0x0000000e45457c20 */ /* 0x000fe20008400000 */
[----:B------:R-:W-:Y:S01]  /*0fa0*/  FMUL R58, R58, UR14 ;  /* 0x0000000e3a3a7c20 */ /* 0x000fe20008400000 */
[----:B-1----:R-:W-:-:S04]  /*0fb0*/  IADD3 R33, P0, PT, R68, UR4, RZ ;  /* 0x0000000444217c10 */ /* 0x002fc8000ff1e0ff */
[----:B------:R-:W-:Y:S02]  /*0fc0*/  LEA.HI.X.SX32 R34, R68, UR5, 0x1, P0 ;  /* 0x0000000544227c11 */ /* 0x000fe400080f0eff */
[----:B------:R-:W-:-:S04]  /*0fd0*/  LEA R32, P0, R33, UR12, 0x2 ;  /* 0x0000000c21207c11 */ /* 0x000fc8000f8010ff */
[----:B------:R-:W-:Y:S01]  /*0fe0*/  LEA.HI.X R33, R33, UR13, R34, 0x2, P0 ;  /* 0x0000000d21217c11 */ /* 0x000fe200080f1422 */
[----:B------:R-:W-:Y:S01]  /*0ff0*/  FMUL R34, R67, UR14 ;  /* 0x0000000e43227c20 */ /* 0x000fe20008400000 */
[----:B--2---:R-:W-:-:S03]  /*1000*/  FFMA R28, R28, UR15, R65 ;  /* 0x0000000f1c1c7c23 */ /* 0x004fc60008000041 */
        /* <DEDUP_REMOVED lines=19> */
[----:B-1----:R-:W2:Y:S01]  /*1140*/  LDG.E.128 R28, desc[UR10][R34.64] ;  /* 0x0000000a221c7981 */ /* 0x002ea2000c1e1d00 */
        /* <DEDUP_REMOVED lines=94> */
[----:B------:R-:W-:-:S04]  /*1730*/  IADD3 R10, P0, PT, R68, UR4, RZ ;  /* 0x00000004440a7c10 */ /* 0x000fc8000ff1e0ff */
        /* <DEDUP_REMOVED lines=8> */
[----:B------:R-:W-:Y:S04]  /*17c0*/  STG.E.128 desc[UR10][R32.64], R28 ;  /* 0x0000001c20007986 */ /* 0x000fe8000c101d0a */
[----:B------:R-:W2:Y:S01]  /*17d0*/  LDG.E.128 R12, desc[UR10][R34.64] ;  /* 0x0000000a220c7981 */ /* 0x000ea2000c1e1d00 */
        /* <DEDUP_REMOVED lines=21> */
[----:B------:R-:W-:Y:S02]  /*1930*/  LEA R6, P1, R4, UR12, 0x2 ;  /* 0x0000000c04067c11 */ /* 0x000fe4000f8210ff */
[----:B------:R-:W-:-:S04]  /*1940*/  LEA.HI.X.SX32 R17, R68, UR5, 0x1, P0 ;  /* 0x0000000544117c11 */ /* 0x000fc800080f0eff */
[----:B------:R-:W-:Y:S01]  /*1950*/  LEA.HI.X R7, R4, UR13, R17, 0x2, P1 ;  /* 0x0000000d04077c11 */ /* 0x000fe200088f1411 */
[----:B--2---:R-:W-:Y:S01]  /*1960*/  FFMA R24, R24, UR15, R11 ;  /* 0x0000000f18187c23 */ /* 0x004fe2000800000b */
[----:B------:R-:W-:Y:S01]  /*1970*/  FFMA R25, R25, UR15, R0 ;  /* 0x0000000f19197c23 */ /* 0x000fe20008000000 */
[----:B------:R-:W-:Y:S01]  /*1980*/  FFMA R26, R26, UR15, R5 ;  /* 0x0000000f1a1a7c23 */ /* 0x000fe20008000005 */
[----:B------:R-:W-:-:S05]  /*1990*/  FFMA R27, R27, UR15, R2 ;  /* 0x0000000f1b1b7c23 */ /* 0x000fca0008000002 */
[----:B------:R-:W-:Y:S04]  /*19a0*/  STG.E.128 desc[UR10][R8.64], R24 ;  /* 0x0000001808007986 */ /* 0x000fe8000c101d0a */
[----:B-1----:R-:W2:Y:S01]  /*19b0*/  LDG.E.128 R12, desc[UR10][R6.64] ;  /* 0x0000000a060c7981 */ /* 0x002ea2000c1e1d00 */
[----:B------:R-:W-:Y:S01]  /*19c0*/  FMUL R3, R3, UR14 ;  /* 0x0000000e03037c20 */ /* 0x000fe20008400000 */
[----:B------:R-:W-:Y:S01]  /*19d0*/  FMUL R18, R18, UR14 ;  /* 0x0000000e12127c20 */ /* 0x000fe20008400000 */
[----:B------:R-:W-:Y:S01]  /*19e0*/  FMUL R43, R43, UR14 ;  /* 0x0000000e2b2b7c20 */ /* 0x000fe20008400000 */
[----:B------:R-:W-:Y:S01]  /*19f0*/  FMUL R20, R20, UR14 ;  /* 0x0000000e14147c20 */ /* 0x000fe20008400000 */
[----:B--2---:R-:W-:Y:S01]  /*1a00*/  FFMA R12, R12, UR15, R3 ;  /* 0x0000000f0c0c7c23 */ /* 0x004fe20008000003 */
[----:B------:R-:W-:Y:S01]  /*1a10*/  FFMA R13, R13, UR15, R18 ;  /* 0x0000000f0d0d7c23 */ /* 0x000fe20008000012 */
[----:B------:R-:W-:Y:S01]  /*1a20*/  FFMA R14, R14, UR15, R43 ;  /* 0x0000000f0e0e7c23 */ /* 0x000fe2000800002b */
[----:B------:R-:W-:-:S05]  /*1a30*/  FFMA R15, R15, UR15, R20 ;  /* 0x0000000f0f0f7c23 */ /* 0x000fca0008000014 */
[----:B------:R-:W-:Y:S01]  /*1a40*/  STG.E.128 desc[UR10][R6.64], R12 ;  /* 0x0000000c06007986 */ /* 0x000fe2000c101d0a */
[----:B------:R-:W-:Y:S05]  /*1a50*/  EXIT ;  /* 0x000000000000794d */ /* 0x000fea0003800000 */
.L_x_3:
[----:B------:R-:W-:-:S00]  /*1a60*/  BRA `(.L_x_3) ;  /* 0xfffffffc00fc7947 */ /* 0x000fc0000383ffff */
[----:B------:R-:W-:-:S00]  /*1a70*/  NOP ;  /* 0x0000000000007918 */ /* 0x000fc00000000000 */
        /* <DEDUP_REMOVED lines=8> */
.L_x_26:


//--------------------- .text._Z18matrix_multiply_v5PfS_S_ffiii --------------------------
	.section	.text._Z18matrix_multiply_v5PfS_S_ffiii,"ax",@progbits
	.align	128
        .global         _Z18matrix_multiply_v5PfS_S_ffiii
        .type           _Z18matrix_multiply_v5PfS_S_ffiii,@function
        .size           _Z18matrix_multiply_v5PfS_S_ffiii,(.L_x_27 - _Z18matrix_multiply_v5PfS_S_ffiii)
        .other          _Z18matrix_multiply_v5PfS_S_ffiii,@"STO_CUDA_ENTRY STV_DEFAULT"
_Z18matrix_multiply_v5PfS_S_ffiii:
.text._Z18matrix_multiply_v5PfS_S_ffiii:
[----:B------:R-:W-:Y:S08]  /*0000*/  LDC R1, c[0x0][0x37c] ;  /* 0x0000df00ff017b82 */ /* 0x000ff00000000800 */
[----:B------:R-:W0:Y:S01]  /*0010*/  S2UR UR8, SR_CTAID.Y ;  /* 0x00000000000879c3 */ /* 0x000e220000002600 */
[----:B------:R-:W1:Y:S01]  /*0020*/  LDCU UR12, c[0x0][0x3a4] ;  /* 0x00007480ff0c77ac */ /* 0x000e620008000800 */
[----:B------:R-:W-:-:S02]  /*0030*/  CS2R R2, SRZ ;  /* 0x0000000000027805 */ /* 0x000fc4000001ff00 */
[----:B------:R-:W-:Y:S02]  /*0040*/  CS2R R4, SRZ ;  /* 0x0000000000047805 */ /* 0x000fe4000001ff00 */
[----:B------:R-:W-:Y:S01]  /*0050*/  CS2R R6, SRZ ;  /* 0x0000000000067805 */ /* 0x000fe2000001ff00 */
[----:B------:R-:W2:Y:S01]  /*0060*/  LDCU.128 UR4, c[0x0][0x380] ;  /* 0x00007000ff0477ac */ /* 0x000ea20008000c00 */
[----:B------:R-:W-:Y:S02]  /*0070*/  CS2R R8, SRZ ;  /* 0x0000000000087805 */ /* 0x000fe4000001ff00 */
[----:B------:R-:W-:Y:S01]  /*0080*/  CS2R R10, SRZ ;  /* 0x00000000000a7805 */ /* 0x000fe2000001ff00 */
[----:B------:R-:W3:Y:S01]  /*0090*/  S2UR UR9, SR_CTAID.X ;  /* 0x00000000000979c3 */ /* 0x000ee20000002500 */
[----:B------:R-:W-:Y:S02]  /*00a0*/  CS2R R12, SRZ ;  /* 0x00000000000c7805 */ /* 0x000fe4000001ff00 */
        /* <DEDUP_REMOVED lines=8> */
[----:B------:R-:W-:Y:S01]  /*0130*/  CS2R R38, SRZ ;  /* 0x0000000000267805 */ /* 0x000fe2000001ff00 */
[----:B-1----:R-:W-:Y:S01]  /*0140*/  UISETP.GE.AND UP0, UPT, UR12, 0x1, UPT ;  /* 0x000000010c00788c */ /* 0x002fe2000bf06270 */
[----:B------:R-:W-:Y:S02]  /*0150*/  CS2R R40, SRZ ;  /* 0x0000000000287805 */ /* 0x000fe4000001ff00 */
[----:B------:R-:W-:Y:S02]  /*0160*/  CS2R R42, SRZ ;  /* 0x00000000002a7805 */ /* 0x000fe4000001ff00 */
[----:B------:R-:W-:Y:S02]  /*0170*/  CS2R R44, SRZ ;  /* 0x00000000002c7805 */ /* 0x000fe4000001ff00 */
[----:B------:R-:W-:Y:S01]  /*0180*/  CS2R R46, SRZ ;  /* 0x00000000002e7805 */ /* 0x000fe2000001ff00 */
[----:B0-----:R-:W-:Y:S01]  /*0190*/  UIMAD UR8, UR8, UR12, URZ ;  /* 0x0000000c080872a4 */ /* 0x001fe2000f8e02ff */
[----:B------:R-:W-:-:S02]  /*01a0*/  CS2R R48, SRZ ;  /* 0x0000000000307805 */ /* 0x000fc4000001ff00 */
[----:B------:R-:W-:Y:S02]  /*01b0*/  CS2R R54, SRZ ;  /* 0x0000000000367805 */ /* 0x000fe4000001ff00 */
[----:B------:R-:W-:Y:S01]  /*01c0*/  CS2R R58, SRZ ;  /* 0x00000000003a7805 */ /* 0x000fe2000001ff00 */
[----:B------:R-:W-:Y:S01]  /*01d0*/  USHF.L.U32 UR8, UR8, 0x6, URZ ;  /* 0x0000000608087899 */ /* 0x000fe200080006ff */
[----:B------:R-:W-:Y:S02]  /*01e0*/  CS2R R60, SRZ ;  /* 0x00000000003c7805 */ /* 0x000fe4000001ff00 */
[----:B------:R-:W-:Y:S02]  /*01f0*/  CS2R R62, SRZ ;  /* 0x00000000003e7805 */ /* 0x000fe4000001ff00 */
[----:B------:R-:W-:Y:S01]  /*0200*/  CS2R R64, SRZ ;  /* 0x0000000000407805 */ /* 0x000fe2000001ff00 */
[----:B---3--:R-:W-:Y:S01]  /*0210*/  USHF.L.U32 UR9, UR9, 0x6, URZ ;  /* 0x0000000609097899 */ /* 0x008fe200080006ff */
[----:B------:R-:W-:-:S02]  /*0220*/  CS2R R66, SRZ ;  /* 0x0000000000427805 */ /* 0x000fc4000001ff00 */
[----:B------:R-:W-:Y:S02]  /*0230*/  CS2R R68, SRZ ;  /* 0x0000000000447805 */ /* 0x000fe4000001ff00 */
[----:B------:R-:W-:Y:S02]  /*0240*/  CS2R R70, SRZ ;  /* 0x0000000000467805 */ /* 0x000fe4000001ff00 */
[----:B------:R-:W-:Y:S02]  /*0250*/  CS2R R72, SRZ ;  /* 0x0000000000487805 */ /* 0x000fe4000001ff00 */
[----:B------:R-:W-:Y:S02]  /*0260*/  CS2R R74, SRZ ;  /* 0x00000000004a7805 */ /* 0x000fe4000001ff00 */
[----:B------:R-:W-:Y:S02]  /*0270*/  CS2R R76, SRZ ;  /* 0x00000000004c7805 */ /* 0x000fe4000001ff00 */
[----:B------:R-:W-:Y:S01]  /*0280*/  CS2R R78, SRZ ;  /* 0x00000000004e7805 */ /* 0x000fe2000001ff00 */
[----:B------:R-:W0:Y:S01]  /*0290*/  LDCU.64 UR10, c[0x0][0x358] ;  /* 0x00006b00ff0a77ac */ /* 0x000e220008000a00 */
[----:B--2---:R-:W-:-:S02]  /*02a0*/  UIMAD.WIDE.U32 UR6, UR9, 0x4, UR6 ;  /* 0x00000004090678a5 */ /* 0x004fc4000f8e0006 */
[----:B------:R-:W-:Y:S01]  /*02b0*/  UIMAD.WIDE UR4, UR8, 0x4, UR4 ;  /* 0x00000004080478a5 */ /* 0x000fe2000f8e0204 */
[----:B------:R-:W-:Y:S11]  /*02c0*/  BRA.U !UP0, `(.L_x_4) ;  /* 0x0000000908c87547 */ /* 0x000ff6000b800000 */
[----:B------:R-:W1:Y:S01]  /*02d0*/  S2R R0, SR_TID.X ;  /* 0x0000000000007919 */ /* 0x000e620000002100 */
[----:B------:R-:W2:Y:S01]  /*02e0*/  S2UR UR9, SR_CgaCtaId ;  /* 0x00000000000979c3 */ /* 0x000ea20000008800 */
[----:B------:R-:W-:Y:S01]  /*02f0*/  UMOV UR8, 0x400 ;  /* 0x0000040000087882 */ /* 0x000fe20000000000 */
[----:B------:R-:W-:Y:S01]  /*0300*/  MOV R25, UR5 ;  /* 0x0000000500197c02 */ /* 0x000fe20008000f00 */
[----:B------:R-:W-:Y:S01]  /*0310*/  IMAD.U32 R26, RZ, RZ, UR4 ;  /* 0x00000004ff1a7e24 */ /* 0x000fe2000f8e00ff */
[----:B------:R-:W-:Y:S01]  /*0320*/  MOV R50, UR6 ;  /* 0x0000000600327c02 */ /* 0x000fe20008000f00 */
[----:B------:R-:W-:Y:S02]  /*0330*/  IMAD.U32 R27, RZ, RZ, UR5 ;  /* 0x00000005ff1b7e24 */ /* 0x000fe4000f8e00ff */
[----:B------:R-:W-:Y:S02]  /*0340*/  IMAD.MOV.U32 R52, RZ, RZ, R26 ;  /* 0x000000ffff347224 */ /* 0x000fe400078e001a */
[----:B------:R-:W-:-:S02]  /*0350*/  IMAD.MOV.U32 R53, RZ, RZ, R25 ;  /* 0x000000ffff357224 */ /* 0x000fc400078e0019 */
[----:B------:R-:W-:Y:S02]  /*0360*/  IMAD.MOV.U32 R2, RZ, RZ, RZ ;  /* 0x000000ffff027224 */ /* 0x000fe400078e00ff */
[----:B------:R-:W-:Y:S02]  /*0370*/  IMAD.U32 R51, RZ, RZ, UR7 ;  /* 0x00000007ff337e24 */ /* 0x000fe4000f8e00ff */
[----:B------:R-:W-:Y:S01]  /*0380*/  IMAD.U32 R24, RZ, RZ, UR4 ;  /* 0x00000004ff187e24 */ /* 0x000fe2000f8e00ff */
[----:B------:R-:W-:Y:S01]  /*0390*/  UMOV UR4, URZ ;  /* 0x000000ff00047c82 */ /* 0x000fe20008000000 */
[----:B--2---:R-:W-:Y:S01]  /*03a0*/  ULEA UR8, UR9, UR8, 0x18 ;  /* 0x0000000809087291 */ /* 0x004fe2000f8ec0ff */
[----:B-1----:R-:W-:-:S05]  /*03b0*/  SHF.R.U32.HI R80, RZ, 0x3, R0 ;  /* 0x00000003ff507819 */ /* 0x002fca0000011600 */
[----:B------:R-:W-:-:S05]  /*03c0*/  LEA R81, R80, UR8, 0x8 ;  /* 0x0000000850517c11 */ /* 0x000fca000f8e40ff */
[----:B------:R-:W-:-:S07]  /*03d0*/  VIADD R81, R81, 0x80 ;  /* 0x0000008051517836 */ /* 0x000fce0000000000 */
.L_x_6:
[----:B------:R-:W1:Y:S01]  /*03e0*/  LDC R83, c[0x0][0x3a4] ;  /* 0x0000e900ff537b82 */ /* 0x000e620000000800 */
[----:B------:R-:W-:-:S07]  /*03f0*/  LOP3.LUT R56, R0, 0x7, RZ, 0xc0, !PT ;  /* 0x0000000700387812 */ /* 0x000fce00078ec0ff */
[----:B------:R-:W2:Y:S01]  /*0400*/  LDC R85, c[0x0][0x3a8] ;  /* 0x0000ea00ff557b82 */ /* 0x000ea20000000800 */
[----:B-1----:R-:W-:-:S04]  /*0410*/  IMAD R56, R80, R83, R56 ;  /* 0x0000005350387224 */ /* 0x002fc800078e0238 */
[----:B------:R-:W-:-:S05]  /*0420*/  IMAD R28, R83, 0x10, R56 ;  /* 0x00000010531c7824 */ /* 0x000fca00078e0238 */
[----:B------:R-:W-:Y:S01]  /*0430*/  LEA R25, R83, R28, 0x3 ;  /* 0x0000001c53197211 */ /* 0x000fe200078e18ff */
[----:B------:R-:W-:-:S04]  /*0440*/  IMAD.WIDE.U32 R28, R28, 0x4, R52 ;  /* 0x000000041c1c7825 */ /* 0x000fc800078e0034 */
[----:B------:R-:W-:Y:S01]  /*0450*/  IMAD.WIDE.U32 R24, R25, 0x4, R52 ;  /* 0x0000000419187825 */ /* 0x000fe200078e0034 */
[----:B0-----:R-:W3:Y:S04]  /*0460*/  LDG.E R86, desc[UR10][R28.64] ;  /* 0x0000000a1c567981 */ /* 0x001ee8000c1e1900 */
[----:B------:R0:W4:Y:S01]  /*0470*/  LDG.E R82, desc[UR10][R24.64] ;  /* 0x0000000a18527981 */ /* 0x000122000c1e1900 */
[----:B------:R-:W-:Y:S01]  /*0480*/  SHF.R.U32.HI R26, RZ, 0x6, R0 ;  /* 0x00000006ff1a7819 */ /* 0x000fe20000011600 */
[----:B------:R-:W-:Y:S01]  /*0490*/  IMAD R31, R83, 0x8, R56 ;  /* 0x00000008531f7824 */ /* 0x000fe200078e0238 */
[C---:B------:R-:W-:Y:S02]  /*04a0*/  LOP3.LUT R27, R0.reuse, 0x3f, RZ, 0xc0, !PT ;  /* 0x0000003f001b7812 */ /* 0x040fe400078ec0ff */
[----:B------:R-:W-:-:S03]  /*04b0*/  LEA R87, R0, UR8, 0x2 ;  /* 0x0000000800577c11 */ /* 0x000fc6000f8e10ff */
[----:B--2---:R-:W-:Y:S02]  /*04c0*/  IMAD R91, R26, R85, R27 ;  /* 0x000000551a5b7224 */ /* 0x004fe400078e021b */
[----:B0-----:R-:W-:-:S04]  /*04d0*/  IMAD.WIDE.U32 R24, R31, 0x4, R52 ;  /* 0x000000041f187825 */ /* 0x001fc800078e0034 */
[----:B------:R-:W-:-:S04]  /*04e0*/  IMAD.WIDE R90, R91, 0x4, R50 ;  /* 0x000000045b5a7825 */ /* 0x000fc800078e0232 */
[----:B------:R-:W-:-:S04]  /*04f0*/  IMAD.WIDE.U32 R26, R56, 0x4, R52 ;  /* 0x00000004381a7825 */ /* 0x000fc800078e0034 */
[----:B------:R-:W-:Y:S01]  /*0500*/  IMAD.WIDE R30, R85, 0x4, R90 ;  /* 0x00000004551e7825 */ /* 0x000fe200078e025a */
[----:B------:R0:W2:Y:S03]  /*0510*/  LDG.E R84, desc[UR10][R26.64] ;  /* 0x0000000a1a547981 */ /* 0x0000a6000c1e1900 */
[----:B------:R-:W-:Y:S01]  /*0520*/  IMAD R56, R83, 0x20, R56 ;  /* 0x0000002053387824 */ /* 0x000fe200078e0238 */
[----:B------:R-:W5:Y:S01]  /*0530*/  LDG.E R89, desc[UR10][R30.64] ;  /* 0x0000000a1e597981 */ /* 0x000f62000c1e1900 */
[----:B------:R-:W-:-:S03]  /*0540*/  IMAD.WIDE R28, R85, 0x4, R30 ;  /* 0x00000004551c7825 */ /* 0x000fc600078e021e */
[----:B------:R-:W5:Y:S01]  /*0550*/  LDG.E R90, desc[UR10][R90.64] ;  /* 0x0000000a5a5a7981 */ /* 0x000f62000c1e1900 */
[----:B------:R-:W-:-:S03]  /*0560*/  IMAD.WIDE.U32 R92, R56, 0x4, R52 ;  /* 0x00000004385c7825 */ /* 0x000fc600078e0034 */
[----:B------:R1:W5:Y:S01]  /*0570*/  LDG.E R88, desc[UR10][R28.64] ;  /* 0x0000000a1c587981 */ /* 0x000362000c1e1900 */
[----:B0-----:R-:W-:-:S03]  /*0580*/  IMAD.WIDE R26, R85, 0x4, R28 ;  /* 0x00000004551a7825 */ /* 0x001fc600078e021c */
[----:B------:R-:W5:Y:S01]  /*0590*/  LDG.E R92, desc[UR10][R92.64] ;  /* 0x0000000a5c5c7981 */ /* 0x000f62000c1e1900 */
[C---:B------:R-:W-:Y:S01]  /*05a0*/  IMAD R57, R83.reuse, 0x8, R56 ;  /* 0x0000000853397824 */ /* 0x040fe200078e0238 */
[----:B-1----:R-:W-:-:S03]  /*05b0*/  LEA R28, R83, R56, 0x4 ;  /* 0x00000038531c7211 */ /* 0x002fc600078e20ff */
[----:B------:R-:W-:-:S04]  /*05c0*/  IMAD.WIDE.U32 R56, R57, 0x4, R52 ;  /* 0x0000000439387825 */ /* 0x000fc800078e0034 */
[----:B------:R-:W-:Y:S01]  /*05d0*/  IMAD R29, R83, 0x8, R28 ;  /* 0x00000008531d7824 */ /* 0x000fe200078e021c */
[----:B------:R-:W5:Y:S04]  /*05e0*/  LDG.E R91, desc[UR10][R56.64] ;  /* 0x0000000a385b7981 */ /* 0x000f68000c1e1900 */
[----:B---3--:R0:W-:Y:S04]  /*05f0*/  STS [R87+0x200], R86 ;  /* 0x0002005657007388 */ /* 0x0081e80000000800 */
[----:B----4-:R1:W-:Y:S04]  /*0600*/  STS [R87+0x300], R82 ;  /* 0x0003005257007388 */ /* 0x0103e80000000800 */
[----:B0-----:R-:W3:Y:S04]  /*0610*/  LDG.E R86, desc[UR10][R26.64] ;  /* 0x0000000a1a567981 */ /* 0x001ee8000c1e1900 */
[----:B-1----:R0:W4:Y:S02]  /*0620*/  LDG.E R82, desc[UR10][R24.64] ;  /* 0x0000000a18527981 */ /* 0x002124000c1e1900 */
[----:B0-----:R-:W-:-:S05]  /*0630*/  IMAD.WIDE R24, R85, 0x4, R26 ;  /* 0x0000000455187825 */ /* 0x001fca00078e021a */
[----:B------:R0:W3:Y:S02]  /*0640*/  LDG.E R93, desc[UR10][R24.64] ;  /* 0x0000000a185d7981 */ /* 0x0000e4000c1e1900 */
[----:B0-----:R-:W-:-:S04]  /*0650*/  IMAD.WIDE R24, R85, 0x4, R24 ;  /* 0x0000000455187825 */ /* 0x001fc800078e0218 */
[----:B------:R-:W-:Y:S02]  /*0660*/  IMAD.WIDE R30, R85, 0x4, R24 ;  /* 0x00000004551e7825 */ /* 0x000fe400078e0218 */
[----:B------:R-:W3:Y:S02]  /*0670*/  LDG.E R24, desc[UR10][R24.64] ;  /* 0x0000000a18187981 */ /* 0x000ee4000c1e1900 */
[----:B------:R-:W-:-:S04]  /*0680*/  IMAD.WIDE.U32 R26, R28, 0x4, R52 ;  /* 0x000000041c1a7825 */ /* 0x000fc800078e0034 */
[----:B------:R-:W-:Y:S02]  /*0690*/  IMAD.WIDE.U32 R28, R29, 0x4, R52 ;  /* 0x000000041d1c7825 */ /* 0x000fe400078e0034 */
[----:B------:R0:W3:Y:S02]  /*06a0*/  LDG.E R26, desc[UR10][R26.64] ;  /* 0x0000000a1a1a7981 */ /* 0x0000e4000c1e1900 */
[----:B------:R-:W-:Y:S02]  /*06b0*/  IMAD.WIDE R56, R85, 0x4, R30 ;  /* 0x0000000455387825 */ /* 0x000fe400078e021e */
[----:B------:R-:W3:Y:S04]  /*06c0*/  LDG.E R28, desc[UR10][R28.64] ;  /* 0x0000000a1c1c7981 */ /* 0x000ee8000c1e1900 */
[----:B------:R1:W3:Y:S04]  /*06d0*/  LDG.E R56, desc[UR10][R56.64] ;  /* 0x0000000a38387981 */ /* 0x0002e8000c1e1900 */
[----:B------:R-:W3:Y:S01]  /*06e0*/  LDG.E R29, desc[UR10][R30.64] ;  /* 0x0000000a1e1d7981 */ /* 0x000ee2000c1e1900 */
[----:B------:R-:W2:Y:S01]  /*06f0*/  S2UR UR6, SR_CgaCtaId ;  /* 0x00000000000679c3 */ /* 0x000ea20000008800 */
[----:B------:R-:W-:-:S02]  /*0700*/  UMOV UR5, 0x400 ;  /* 0x0000040000057882 */ /* 0x000fc40000000000 */
[----:B------:R-:W-:-:S04]  /*0710*/  UIADD3 UR5, UPT, UPT, UR5, 0x800, URZ ;  /* 0x0000080005057890 */ /* 0x000fc8000fffe0ff */
[----:B--2---:R-:W-:-:S06]  /*0720*/  ULEA UR5, UR6, UR5, 0x18 ;  /* 0x0000000506057291 */ /* 0x004fcc000f8ec0ff */
[----:B0-----:R-:W-:Y:S02]  /*0730*/  LEA R27, R0, UR5, 0x2 ;  /* 0x00000005001b7c11 */ /* 0x001fe4000f8e10ff */
[----:B------:R-:W0:Y:S01]  /*0740*/  S2R R0, SR_TID.X ;  /* 0x0000000000007919 */ /* 0x000e220000002100 */
[----:B------:R-:W-:Y:S04]  /*0750*/  STS [R87], R84 ;  /* 0x0000005457007388 */ /* 0x000fe80000000800 */
[----:B-----5:R-:W-:Y:S04]  /*0760*/  STS [R87+0x500], R91 ;  /* 0x0005005b57007388 */ /* 0x020fe80000000800 */
[----:B------:R-:W-:Y:S01]  /*0770*/  STS [R87+0x400], R92 ;  /* 0x0004005c57007388 */ /* 0x000fe20000000800 */
[----:B-1----:R-:W-:-:S02]  /*0780*/  IMAD.MOV.U32 R57, RZ, RZ, R81 ;  /* 0x000000ffff397224 */ /* 0x002fc400078e0051 */
[----:B0-----:R-:W-:-:S05]  /*0790*/  IMAD.SHL.U32 R25, R0, 0x20, RZ ;  /* 0x0000002000197824 */ /* 0x001fca00078e00ff */
[----:B------:R-:W-:Y:S01]  /*07a0*/  LOP3.LUT R25, R25, 0xe0, RZ, 0xc0, !PT ;  /* 0x000000e019197812 */ /* 0x000fe200078ec0ff */
[----:B----4-:R-:W-:Y:S04]  /*07b0*/  STS [R87+0x100], R82 ;  /* 0x0001005257007388 */ /* 0x010fe80000000800 */
[----:B---3--:R-:W-:Y:S04]  /*07c0*/  STS [R87+0x600], R26 ;  /* 0x0006001a57007388 */ /* 0x008fe80000000800 */
[----:B------:R0:W-:Y:S04]  /*07d0*/  STS [R87+0x700], R28 ;  /* 0x0007001c57007388 */ /* 0x0001e80000000800 */
[----:B------:R1:W-:Y:S04]  /*07e0*/  STS [R27], R90 ;  /* 0x0000005a1b007388 */ /* 0x0003e80000000800 */
[----:B------:R1:W-:Y:S04]  /*07f0*/  STS [R27+0x100], R89 ;  /* 0x000100591b007388 */ /* 0x0003e80000000800 */
[----:B------:R1:W-:Y:S04]  /*0800*/  STS [R27+0x200], R88 ;  /* 0x000200581b007388 */ /* 0x0003e80000000800 */
[----:B------:R1:W-:Y:S04]  /*0810*/  STS [R27+0x300], R86 ;  /* 0x000300561b007388 */ /* 0x0003e80000000800 */
[----:B------:R1:W-:Y:S04]  /*0820*/  STS [R27+0x400], R93 ;  /* 0x0004005d1b007388 */ /* 0x0003e80000000800 */
[----:B------:R1:W-:Y:S04]  /*0830*/  STS [R27+0x500], R24 ;  /* 0x000500181b007388 */ /* 0x0003e80000000800 */
[----:B------:R1:W-:Y:S04]  /*0840*/  STS [R27+0x600], R29 ;  /* 0x0006001d1b007388 */ /* 0x0003e80000000800 */
[----:B------:R1:W-:Y:S01]  /*0850*/  STS [R27+0x700], R56 ;  /* 0x000700381b007388 */ /* 0x0003e20000000800 */
[----:B0-----:R-:W-:Y:S01]  /*0860*/  IADD3 R87, PT, PT, R25, UR5, RZ ;  /* 0x0000000519577c10 */ /* 0x001fe2000fffe0ff */
[----:B------:R-:W-:Y:S01]  /*0870*/  UMOV UR5, 0x10 ;  /* 0x0000001000057882 */ /* 0x000fe20000000000 */
[----:B------:R-:W-:Y:S06]  /*0880*/  BAR.SYNC.DEFER_BLOCKING 0x0 ;  /* 0x0000000000007b1d */ /* 0x000fec0000010000 */
.L_x_5:
[----:B-1----:R-:W-:Y:S04]  /*0890*/  LDS R56, [R57+-0x80] ;  /* 0xffff800039387984 */ /* 0x002fe80000000800 */
[----:B------:R-:W0:Y:S04]  /*08a0*/  LDS.128 R24, [R87+UR5+-0x10] ;  /* 0xfffff00557187984 */ /* 0x000e280008000c00 */
[----:B------:R-:W1:Y:S01]  /*08b0*/  LDS.128 R28, [R87+UR5] ;  /* 0x00000005571c7984 */ /* 0x000e620008000c00 */
[----:B------:R-:W-:-:S03]  /*08c0*/  UIADD3 UR5, UPT, UPT, UR5, 0x100, URZ ;  /* 0x0000010005057890 */ /* 0x000fc6000fffe0ff */
[----:B------:R-:W2:Y:S01]  /*08d0*/  LDS R82, [R57+-0x60] ;  /* 0xffffa00039527984 */ /* 0x000ea20000000800 */
[----:B------:R-:W-:-:S03]  /*08e0*/  UISETP.NE.AND UP0, UPT, UR5, 0x810, UPT ;  /* 0x000008100500788c */ /* 0x000fc6000bf05270 */
[----:B------:R-:W3:Y:S04]  /*08f0*/  LDS R84, [R57+-0x40] ;  /* 0xffffc00039547984 */ /* 0x000ee80000000800 */
[----:B------:R-:W4:Y:S04]  /*0900*/  LDS R86, [R57+-0x20] ;  /* 0xffffe00039567984 */ /* 0x000f280000000800 */
[----:B------:R-:W5:Y:S04]  /*0910*/  LDS R88, [R57] ;  /* 0x0000000039587984 */ /* 0x000f680000000800 */
[----:B------:R-:W5:Y:S01]  /*0920*/  LDS R90, [R57+0x40] ;  /* 0x00004000395a7984 */ /* 0x000f620000000800 */
        /* <DEDUP_REMOVED lines=16> */
[----:B------:R-:W0:Y:S01]  /*0a30*/  LDS R56, [R57+0x20] ;  /* 0x0000200039387984 */ /* 0x000e220000000800 */
[C---:B---3--:R-:W-:Y:S01]  /*0a40*/  FFMA R63, R84.reuse, R24, R63 ;  /* 0x00000018543f7223 */ /* 0x048fe2000000003f */
[C---:B------:R-:W-:Y:S01]  /*0a50*/  FFMA R62, R84.reuse, R25, R62 ;  /* 0x00000019543e7223 */ /* 0x040fe2000000003e */
[C---:B------:R-:W-:Y:S01]  /*0a60*/  FFMA R61, R84.reuse, R26, R61 ;  /* 0x0000001a543d7223 */ /* 0x040fe2000000003d */
[----:B------:R1:W2:Y:S01]  /*0a70*/  LDS R82, [R57+0x60] ;  /* 0x0000600039527984 */ /* 0x0002a20000000800 */
[C---:B------:R-:W-:Y:S01]  /*0a80*/  FFMA R60, R84.reuse, R27, R60 ;  /* 0x0000001b543c7223 */ /* 0x040fe2000000003c */
[C---:B------:R-:W-:Y:S01]  /*0a90*/  FFMA R59, R84.reuse, R28, R59 ;  /* 0x0000001c543b7223 */ /* 0x040fe2000000003b */
[C---:B------:R-:W-:Y:S01]  /*0aa0*/  FFMA R58, R84.reuse, R29, R58 ;  /* 0x0000001d543a7223 */ /* 0x040fe2000000003a */
[C---:B------:R-:W-:Y:S01]  /*0ab0*/  FFMA R55, R84.reuse, R30, R55 ;  /* 0x0000001e54377223 */ /* 0x040fe20000000037 */
[----:B------:R-:W-:Y:S01]  /*0ac0*/  FFMA R54, R84, R31, R54 ;  /* 0x0000001f54367223 */ /* 0x000fe20000000036 */
[C---:B----4-:R-:W-:Y:S01]  /*0ad0*/  FFMA R49, R86.reuse, R24, R49 ;  /* 0x0000001856317223 */ /* 0x050fe20000000031 */
[C---:B------:R-:W-:Y:S01]  /*0ae0*/  FFMA R48, R86.reuse, R25, R48 ;  /* 0x0000001956307223 */ /* 0x040fe20000000030 */
[C---:B------:R-:W-:Y:S01]  /*0af0*/  FFMA R47, R86.reuse, R26, R47 ;  /* 0x0000001a562f7223 */ /* 0x040fe2000000002f */
[C---:B------:R-:W-:Y:S01]  /*0b00*/  FFMA R46, R86.reuse, R27, R46 ;  /* 0x0000001b562e7223 */ /* 0x040fe2000000002e */
[C---:B------:R-:W-:Y:S01]  /*0b10*/  FFMA R45, R86.reuse, R28, R45 ;  /* 0x0000001c562d7223 */ /* 0x040fe2000000002d */
[C---:B------:R-:W-:Y:S01]  /*0b20*/  FFMA R44, R86.reuse, R29, R44 ;  /* 0x0000001d562c7223 */ /* 0x040fe2000000002c */
[C---:B------:R-:W-:Y:S01]  /*0b30*/  FFMA R43, R86.reuse, R30, R43 ;  /* 0x0000001e562b7223 */ /* 0x040fe2000000002b */
[----:B------:R-:W-:Y:S01]  /*0b40*/  FFMA R42, R86, R31, R42 ;  /* 0x0000001f562a7223 */ /* 0x000fe2000000002a */
[C---:B-----5:R-:W-:Y:S01]  /*0b50*/  FFMA R41, R88.reuse, R24, R41 ;  /* 0x0000001858297223 */ /* 0x060fe20000000029 */
[C---:B------:R-:W-:Y:S01]  /*0b60*/  FFMA R40, R88.reuse, R25, R40 ;  /* 0x0000001958287223 */ /* 0x040fe20000000028 */
[C---:B------:R-:W-:Y:S01]  /*0b70*/  FFMA R39, R88.reuse, R26, R39 ;  /* 0x0000001a58277223 */ /* 0x040fe20000000027 */
[C---:B------:R-:W-:Y:S01]  /*0b80*/  FFMA R38, R88.reuse, R27, R38 ;  /* 0x0000001b58267223 */ /* 0x040fe20000000026 */
[C---:B------:R-:W-:Y:S01]  /*0b90*/  FFMA R37, R88.reuse, R28, R37 ;  /* 0x0000001c58257223 */ /* 0x040fe20000000025 */
[C---:B------:R-:W-:Y:S01]  /*0ba0*/  FFMA R36, R88.reuse, R29, R36 ;  /* 0x0000001d58247223 */ /* 0x040fe20000000024 */
[C---:B------:R-:W-:Y:S01]  /*0bb0*/  FFMA R35, R88.reuse, R30, R35 ;  /* 0x0000001e58237223 */ /* 0x040fe20000000023 */
[----:B------:R-:W-:Y:S01]  /*0bc0*/  FFMA R34, R88, R31, R34 ;  /* 0x0000001f58227223 */ /* 0x000fe20000000022 */
[C---:B------:R-:W-:Y:S01]  /*0bd0*/  FFMA R17, R90.reuse, R24, R17 ;  /* 0x000000185a117223 */ /* 0x040fe20000000011 */
[C---:B------:R-:W-:Y:S01]  /*0be0*/  FFMA R16, R90.reuse, R25, R16 ;  /* 0x000000195a107223 */ /* 0x040fe20000000010 */
[C---:B------:R-:W-:Y:S01]  /*0bf0*/  FFMA R15, R90.reuse, R26, R15 ;  /* 0x0000001a5a0f7223 */ /* 0x040fe2000000000f */
[C---:B------:R-:W-:Y:S01]  /*0c00*/  FFMA R14, R90.reuse, R27, R14 ;  /* 0x0000001b5a0e7223 */ /* 0x040fe2000000000e */
[C---:B------:R-:W-:Y:S01]  /*0c10*/  FFMA R13, R90.reuse, R28, R13 ;  /* 0x0000001c5a0d7223 */ /* 0x040fe2000000000d */
[C---:B------:R-:W-:Y:S01]  /*0c20*/  FFMA R12, R90.reuse, R29, R12 ;  /* 0x0000001d5a0c7223 */ /* 0x040fe2000000000c */
[C---:B------:R-:W-:Y:S01]  /*0c30*/  FFMA R11, R90.reuse, R30, R11 ;  /* 0x0000001e5a0b7223 */ /* 0x040fe2000000000b */
[----:B------:R-:W-:Y:S01]  /*0c40*/  FFMA R10, R90, R31, R10 ;  /* 0x0000001f5a0a7223 */ /* 0x000fe2000000000a */
[----:B-1----:R-:W-:-:S02]  /*0c50*/  VIADD R57, R57, 0x4 ;  /* 0x0000000439397836 */ /* 0x002fc40000000000 */
[C---:B0-----:R-:W-:Y:S01]  /*0c60*/  FFMA R33, R56.reuse, R24, R33 ;  /* 0x0000001838217223 */ /* 0x041fe20000000021 */
[C---:B------:R-:W-:Y:S01]  /*0c70*/  FFMA R32, R56.reuse, R25, R32 ;  /* 0x0000001938207223 */ /* 0x040fe20000000020 */
[C---:B------:R-:W-:Y:S01]  /*0c80*/  FFMA R23, R56.reuse, R26, R23 ;  /* 0x0000001a38177223 */ /* 0x040fe20000000017 */
[C---:B------:R-:W-:Y:S01]  /*0c90*/  FFMA R22, R56.reuse, R27, R22 ;  /* 0x0000001b38167223 */ /* 0x040fe20000000016 */
[C---:B------:R-:W-:Y:S01]  /*0ca0*/  FFMA R21, R56.reuse, R28, R21 ;  /* 0x0000001c38157223 */ /* 0x040fe20000000015 */
        /* <DEDUP_REMOVED lines=11> */
[----:B------:R-:W-:Y:S06]  /*0d60*/  BRA.U UP0, `(.L_x_5) ;  /* 0xfffffff900c87547 */ /* 0x000fec000b83ffff */
[----:B------:R-:W-:Y:S01]  /*0d70*/  UIADD3 UR4, UPT, UPT, UR4, 0x8, URZ ;  /* 0x0000000804047890 */ /* 0x000fe2000fffe0ff */
[----:B------:R-:W-:Y:S01]  /*0d80*/  BAR.SYNC.DEFER_BLOCKING 0x0 ;  /* 0x0000000000007b1d */ /* 0x000fe20000010000 */
[----:B------:R-:W-:Y:S01]  /*0d90*/  IADD3 R52, P1, PT, R52, 0x20, RZ ;  /* 0x0000002034347810 */ /* 0x000fe20007f3e0ff */
[----:B------:R-:W-:-:S03]  /*0da0*/  IMAD.SHL.U32 R85, R85, 0x8, RZ ;  /* 0x0000000855557824 */ /* 0x000fc600078e00ff */
[----:B------:R-:W-:Y:S01]  /*0db0*/  ISETP.LE.AND P0, PT, R83, UR4, PT ;  /* 0x0000000453007c0c */ /* 0x000fe2000bf03270 */
[----:B------:R-:W-:-:S04]  /*0dc0*/  IMAD.WIDE R50, R85, 0x4, R50 ;  /* 0x0000000455327825 */ /* 0x000fc800078e0232 */
[----:B------:R-:W-:-:S08]  /*0dd0*/  IMAD.X R53, RZ, RZ, R53, P1 ;  /* 0x000000ffff357224 */ /* 0x000fd000008e0635 */
[----:B------:R-:W-:Y:S05]  /*0de0*/  @!P0 BRA `(.L_x_6) ;  /* 0xfffffff4007c8947 */ /* 0x000fea000383ffff */
.L_x_4:
[----:B------:R-:W1:Y:S01]  /*0df0*/  S2R R25, SR_TID.X ;  /* 0x0000000000197919 */ /* 0x000e620000002100 */
[----:B------:R-:W-:Y:S01]  /*0e00*/  S2UR UR4, SR_CTAID.Y ;  /* 0x00000000000479c3 */ /* 0x000fe20000002600 */
[----:B------:R-:W2:Y:S01]  /*0e10*/  LDCU UR6, c[0x0][0x3a8] ;  /* 0x00007500ff0677ac */ /* 0x000ea20008000800 */
[----:B------:R-:W3:Y:S06]  /*0e20*/  LDCU.128 UR12, c[0x0][0x390] ;  /* 0x00007200ff0c77ac */ /* 0x000eec0008000c00 */
[----:B------:R-:W2:Y:S01]  /*0e30*/  S2UR UR5, SR_CTAID.X ;  /* 0x00000000000579c3 */ /* 0x000ea20000002500 */
[C---:B-1----:R-:W-:Y:S01]  /*0e40*/  SHF.L.U32 R0, R25.reuse, 0x3, RZ ;  /* 0x0000000319007819 */ /* 0x042fe200000006ff */
[----:B--2---:R-:W-:Y:S01]  /*0e50*/  UIMAD UR4, UR4, UR6, UR5 ;  /* 0x00000006040472a4 */ /* 0x004fe2000f8e0205 */
[----:B------:R-:W-:-:S02]  /*0e60*/  LOP3.LUT R25, R25, 0x3f8, RZ, 0xc0, !PT ;  /* 0x000003f819197812 */ /* 0x000fc400078ec0ff */
[----:B------:R-:W-:Y:S01]  /*0e70*/  LOP3.LUT R0, R0, 0x38, RZ, 0xc0, !PT ;  /* 0x0000003800007812 */ /* 0x000fe200078ec0ff */
[----:B------:R-:W-:-:S04]  /*0e80*/  USHF.L.U32 UR4, UR4, 0x6, URZ ;  /* 0x0000000604047899 */ /* 0x000fc800080006ff */
[----:B------:R-:W-:Y:S01]  /*0e90*/  IMAD R0, R25, UR6, R0 ;  /* 0x0000000619007c24 */ /* 0x000fe2000f8e0200 */
[----:B------:R-:W-:-:S04]  /*0ea0*/  USHF.R.S32.HI UR5, URZ, 0x1f, UR4 ;  /* 0x0000001fff057899 */ /* 0x000fc80008011404 */
[----:B------:R-:W-:-:S04]  /*0eb0*/  IADD3 R24, P0, PT, R0, UR4, RZ ;  /* 0x0000000400187c10 */ /* 0x000fc8000ff1e0ff */
[----:B------:R-:W-:Y:S02]  /*0ec0*/  LEA.HI.X.SX32 R25, R0, UR5, 0x1, P0 ;  /* 0x0000000500197c11 */ /* 0x000fe400080f0eff */
[----:B---3--:R-:W-:-:S04]  /*0ed0*/  LEA R26, P0, R24, UR12, 0x2 ;  /* 0x0000000c181a7c11 */ /* 0x008fc8000f8010ff */
[----:B------:R-:W-:-:S05]  /*0ee0*/  LEA.HI.X R27, R24, UR13, R25, 0x2, P0 ;  /* 0x0000000d181b7c11 */ /* 0x000fca00080f1419 */
[----:B0-----:R-:W2:Y:S04]  /*0ef0*/  LDG.E R24, desc[UR10][R26.64] ;  /* 0x0000000a1a187981 */ /* 0x001ea8000c1e1900 */
[----:B------:R-:W3:Y:S04]  /*0f00*/  LDG.E R25, desc[UR10][R26.64+0x4] ;  /* 0x0000040a1a197981 */ /* 0x000ee8000c1e1900 */
[----:B------:R-:W4:Y:S04]  /*0f10*/  LDG.E R29, desc[UR10][R26.64+0x8] ;  /* 0x0000080a1a1d7981 */ /* 0x000f28000c1e1900 */
[----:B------:R-:W5:Y:S04]  /*0f20*/  LDG.E R31, desc[UR10][R26.64+0xc] ;  /* 0x00000c0a1a1f7981 */ /* 0x000f68000c1e1900 */
[----:B------:R-:W5:Y:S04]  /*0f30*/  LDG.E R50, desc[UR10][R26.64+0x10] ;  /* 0x0000100a1a327981 */ /* 0x000f68000c1e1900 */
[----:B------:R-:W5:Y:S04]  /*0f40*/  LDG.E R51, desc[UR10][R26.64+0x14] ;  /* 0x0000140a1a337981 */ /* 0x000f68000c1e1900 */
[----:B------:R-:W5:Y:S04]  /*0f50*/  LDG.E R52, desc[UR10][R26.64+0x18] ;  /* 0x0000180a1a347981 */ /* 0x000f68000c1e1900 */
[----:B------:R-:W5:Y:S01]  /*0f60*/  LDG.E R53, desc[UR10][R26.64+0x1c] ;  /* 0x00001c0a1a357981 */ /* 0x000f62000c1e1900 */
[----:B------:R-:W-:-:S05]  /*0f70*/  VIADD R0, R0, UR6 ;  /* 0x0000000600007c36 */ /* 0x000fca0008000000 */
[----:B------:R-:W-:-:S04]  /*0f80*/  IADD3 R56, P0, PT, R0, UR4, RZ ;  /* 0x0000000400387c10 */ /* 0x000fc8000ff1e0ff */
[----:B------:R-:W-:Y:S01]  /*0f90*/  LEA.HI.X.SX32 R57, R0, UR5, 0x1, P0 ;  /* 0x0000000500397c11 */ /* 0x000fe200080f0eff */
[----:B--2---:R-:W-:Y:S01]  /*0fa0*/  FMUL R28, R24, UR15 ;  /* 0x0000000f181c7c20 */ /* 0x004fe20008400000 */
[----:B------:R-:W-:Y:S01]  /*0fb0*/  LEA R24, P0, R56, UR12, 0x2 ;  /* 0x0000000c38187c11 */ /* 0x000fe2000f8010ff */
[----:B---3--:R-:W-:Y:S02]  /*0fc0*/  FMUL R25, R25, UR15 ;  /* 0x0000000f19197c20 */ /* 0x008fe40008400000 */
[----:B------:R-:W-:Y:S01]  /*0fd0*/  FFMA R79, R79, UR14, R28 ;  /* 0x0000000e4f4f7c23 */ /* 0x000fe2000800001c */
[----:B----4-:R-:W-:Y:S01]  /*0fe0*/  FMUL R30, R29, UR15 ;  /* 0x0000000f1d1e7c20 */ /* 0x010fe20008400000 */
[----:B------:R-:W-:Y:S01]  /*0ff0*/  FFMA R29, R78, UR14, R25 ;  /* 0x0000000e4e1d7c23 */ /* 0x000fe20008000019 */
[----:B------:R-:W-:Y:S02]  /*1000*/  LEA.HI.X R25, R56, UR13, R57, 0x2, P0 ;  /* 0x0000000d38197c11 */ /* 0x000fe400080f1439 */
[----:B------:R-:W-:Y:S01]  /*1010*/  STG.E desc[UR10][R26.64], R79 ;  /* 0x0000004f1a007986 */ /* 0x000fe2000c10190a */
[----:B-----5:R-:W-:Y:S01]  /*1020*/  FMUL R31, R31, UR15 ;  /* 0x0000000f1f1f7c20 */ /* 0x020fe20008400000 */
[----:B------:R-:W-:-:S02]  /*1030*/  FFMA R77, R77, UR14, R30 ;  /* 0x0000000e4d4d7c23 */ /* 0x000fc4000800001e */
[----:B------:R0:W-:Y:S01]  /*1040*/  STG.E desc[UR10][R26.64+0x4], R29 ;  /* 0x0000041d1a007986 */ /* 0x0001e2000c10190a */
[----:B------:R-:W-:Y:S01]  /*1050*/  FMUL R50, R50, UR15 ;  /* 0x0000000f32327c20 */ /* 0x000fe20008400000 */
[----:B------:R-:W-:Y:S02]  /*1060*/  FFMA R31, R76, UR14, R31 ;  /* 0x0000000e4c1f7c23 */ /* 0x000fe4000800001f */
[----:B------:R-:W-:Y:S01]  /*1070*/  STG.E desc[UR10][R26.64+0x8], R77 ;  /* 0x0000084d1a007986 */ /* 0x000fe2000c10190a */
[----:B------:R-:W-:Y:S01]  /*1080*/  FMUL R51, R51, UR15 ;  /* 0x0000000f33337c20 */ /* 0x000fe20008400000 */
[----:B------:R-:W-:Y:S02]  /*1090*/  FFMA R75, R75, UR14, R50 ;  /* 0x0000000e4b4b7c23 */ /* 0x000fe40008000032 */
[----:B------:R1:W-:Y:S01]  /*10a0*/  STG.E desc[UR10][R26.64+0xc], R31 ;  /* 0x00000c1f1a007986 */ /* 0x0003e2000c10190a */
[----:B------:R-:W-:Y:S01]  /*10b0*/  FMUL R52, R52, UR15 ;  /* 0x0000000f34347c20 */ /* 0x000fe20008400000 */
[----:B------:R-:W-:-:S02]  /*10c0*/  FFMA R51, R74, UR14, R51 ;  /* 0x0000000e4a337c23 */ /* 0x000fc40008000033 */
[----:B------:R-:W-:Y:S01]  /*10d0*/  STG.E desc[UR10][R26.64+0x10], R75 ;  /* 0x0000104b1a007986 */ /* 0x000fe2000c10190a */
[----:B------:R-:W-:Y:S01]  /*10e0*/  FMUL R53, R53, UR15 ;  /* 0x0000000f35357c20 */ /* 0x000fe20008400000 */
[----:B------:R-:W-:Y:S02]  /*10f0*/  FFMA R73, R73, UR14, R52 ;  /* 0x0000000e49497c23 */ /* 0x000fe40008000034 */
[----:B------:R-:W-:Y:S01]  /*1100*/  STG.E desc[UR10][R26.64+0x14], R51 ;  /* 0x000014331a007986 */ /* 0x000fe2000c10190a */
[----:B------:R-:W-:-:S03]  /*1110*/  FFMA R53, R72, UR14, R53 ;  /* 0x0000000e48357c23 */ /* 0x000fc60008000035 */
[----:B------:R-:W-:Y:S04]  /*1120*/  STG.E desc[UR10][R26.64+0x18], R73 ;  /* 0x000018491a007986 */ /* 0x000fe8000c10190a */
[----:B------:R2:W-:Y:S04]  /*1130*/  STG.E desc[UR10][R26.64+0x1c], R53 ;  /* 0x00001c351a007986 */ /* 0x0005e8000c10190a */
[----:B0-----:R-:W3:Y:S01]  /*1140*/  LDG.E R29, desc[UR10][R24.64] ;  /* 0x0000000a181d7981 */ /* 0x001ee2000c1e1900 */
[----:B------:R-:W-:-:S05]  /*1150*/  VIADD R28, R0, 0x1 ;  /* 0x00000001001c7836 */ /* 0x000fca0000000000 */
[----:B------:R-:W-:-:S04]  /*1160*/  IADD3 R50, P0, PT, R28, UR4, RZ ;  /* 0x000000041c327c10 */ /* 0x000fc8000ff1e0ff */
[----:B------:R-:W-:Y:S02]  /*1170*/  LEA.HI.X.SX32 R57, R28, UR5, 0x1, P0 ;  /* 0x000000051c397c11 */ /* 0x000fe400080f0eff */
[----:B------:R-:W-:Y:S01]  /*1180*/  LEA R28, P0, R50, UR12, 0x2 ;  /* 0x0000000c321c7c11 */ /* 0x000fe2000f8010ff */
[----:B---3--:R-:W-:-:S03]  /*1190*/  FMUL R30, R29, UR15 ;  /* 0x0000000f1d1e7c20 */ /* 0x008fc60008400000 */
[----:B------:R-:W-:Y:S01]  /*11a0*/  LEA.HI.X R29, R50, UR13, R57, 0x2, P0 ;  /* 0x0000000d321d7c11 */ /* 0x000fe200080f1439 */
[----:B------:R-:W-:-:S05]  /*11b0*/  FFMA R71, R71, UR14, R30 ;  /* 0x0000000e47477c23 */ /* 0x000fca000800001e */
[----:B------:R0:W-:Y:S04]  /*11c0*/  STG.E desc[UR10][R24.64], R71 ;  /* 0x0000004718007986 */ /* 0x0001e8000c10190a */
[----:B-1----:R-:W3:Y:S01]  /*11d0*/  LDG.E R31, desc[UR10][R28.64] ;  /* 0x0000000a1c1f7981 */ /* 0x002ee2000c1e1900 */
[----:B------:R-:W-:-:S05]  /*11e0*/  VIADD R30, R0, 0x2 ;  /* 0x00000002001e7836 */ /* 0x000fca0000000000 */
[----:B--2---:R-:W-:-:S04]  /*11f0*/  IADD3 R27, P0, PT, R30, UR4, RZ ;  /* 0x000000041e1b7c10 */ /* 0x004fc8000ff1e0ff */
[----:B------:R-:W-:Y:S02]  /*1200*/  LEA.HI.X.SX32 R50, R30, UR5, 0x1, P0 ;  /* 0x000000051e327c11 */ /* 0x000fe400080f0eff */
[----:B------:R-:W-:-:S04]  /*1210*/  LEA R26, P0, R27, UR12, 0x2 ;  /* 0x0000000c1b1a7c11 */ /* 0x000fc8000f8010ff */
[----:B------:R-:W-:Y:S01]  /*1220*/  LEA.HI.X R27, R27, UR13, R50, 0x2, P0 ;  /* 0x0000000d1b1b7c11 */ /* 0x000fe200080f1432 */
[----:B---3--:R-:W-:-:S04]  /*1230*/  FMUL R31, R31, UR15 ;  /* 0x0000000f1f1f7c20 */ /* 0x008fc80008400000 */
[----:B------:R-:W-:-:S05]  /*1240*/  FFMA R31, R70, UR14, R31 ;  /* 0x0000000e461f7c23 */ /* 0x000fca000800001f */
[----:B------:R1:W-:Y:S04]  /*1250*/  STG.E desc[UR10][R28.64], R31 ;  /* 0x0000001f1c007986 */ /* 0x0003e8000c10190a */
[----:B------:R-:W2:Y:S01]  /*1260*/  LDG.E R50, desc[UR10][R26.64] ;  /* 0x0000000a1a327981 */ /* 0x000ea2000c1e1900 */
[----:B0-----:R-:W-:-:S04]  /*1270*/  IADD3 R24, PT, PT, R0, 0x3, RZ ;  /* 0x0000000300187810 */ /* 0x001fc80007ffe0ff */
[----:B------:R-:W-:-:S04]  /*1280*/  IADD3 R25, P0, PT, R24, UR4, RZ ;  /* 0x0000000418197c10 */ /* 0x000fc8000ff1e0ff */
[----:B------:R-:W-:Y:S02]  /*1290*/  LEA.HI.X.SX32 R52, R24, UR5, 0x1, P0 ;  /* 0x0000000518347c11 */ /* 0x000fe400080f0eff */
[----:B------:R-:W-:-:S04]  /*12a0*/  LEA R24, P0, R25, UR12, 0x2 ;  /* 0x0000000c19187c11 */ /* 0x000fc8000f8010ff */
[----:B------:R-:W-:Y:S01]  /*12b0*/  LEA.HI.X R25, R25, UR13, R52, 0x2, P0 ;  /* 0x0000000d19197c11 */ /* 0x000fe200080f1434 */
[----:B--2---:R-:W-:-:S04]  /*12c0*/  FMUL R50, R50, UR15 ;  /* 0x0000000f32327c20 */ /* 0x004fc80008400000 */
[----:B------:R-:W-:-:S05]  /*12d0*/  FFMA R69, R69, UR14, R50 ;  /* 0x0000000e45457c23 */ /* 0x000fca0008000032 */
[----:B------:R0:W-:Y:S04]  /*12e0*/  STG.E desc[UR10][R26.64], R69 ;  /* 0x000000451a007986 */ /* 0x0001e8000c10190a */
[----:B------:R-:W2:Y:S01]  /*12f0*/  LDG.E R50, desc[UR10][R24.64] ;  /* 0x0000000a18327981 */ /* 0x000ea2000c1e1900 */
[----:B-1----:R-:W-:-:S05]  /*1300*/  VIADD R28, R0, 0x4 ;  /* 0x00000004001c7836 */ /* 0x002fca0000000000 */
        /* <DEDUP_REMOVED lines=8> */
[----:B0-----:R-:W-:-:S05]  /*1390*/  VIADD R26, R0, 0x5 ;  /* 0x00000005001a7836 */ /* 0x001fca0000000000 */
        /* <DEDUP_REMOVED lines=26> */
[----:B------:R-:W-:-:S05]  /*1540*/  VIADD R0, R0, UR6 ;  /* 0x0000000600007c36 */ /* 0x000fca0008000000 */
[----:B-1----:R-:W-:-:S04]  /*1550*/  IADD3 R27, P0, PT, R0, UR4, RZ ;  /* 0x00000004001b7c10 */ /* 0x002fc8000ff1e0ff */
[----:B------:R-:W-:Y:S02]  /*1560*/  LEA.HI.X.SX32 R52, R0, UR5, 0x1, P0 ;  /* 0x0000000500347c11 */ /* 0x000fe400080f0eff */
[----:B------:R-:W-:-:S04]  /*1570*/  LEA R26, P0, R27, UR12, 0x2 ;  /* 0x0000000c1b1a7c11 */ /* 0x000fc8000f8010ff */
[----:B------:R-:W-:Y:S01]  /*1580*/  LEA.HI.X R27, R27, UR13, R52, 0x2, P0 ;  /* 0x0000000d1b1b7c11 */ /* 0x000fe200080f1434 */
[----:B--2---:R-:W-:-:S04]  /*1590*/  FMUL R31, R50, UR15 ;  /* 0x0000000f321f7c20 */ /* 0x004fc80008400000 */
[----:B------:R-:W-:-:S05]  /*15a0*/  FFMA R31, R64, UR14, R31 ;  /* 0x0000000e401f7c23 */ /* 0x000fca000800001f */
[----:B------:R1:W-:Y:S04]  /*15b0*/  STG.E desc[UR10][R28.64], R31 ;  /* 0x0000001f1c007986 */ /* 0x0003e8000c10190a */
[----:B------:R-:W2:Y:S04]  /*15c0*/  LDG.E R50, desc[UR10][R26.64] ;  /* 0x0000000a1a327981 */ /* 0x000ea8000c1e1900 */
[----:B0-----:R-:W3:Y:S01]  /*15d0*/  LDG.E R25, desc[UR10][R26.64+0x4] ;  /* 0x0000040a1a197981 */ /* 0x001ee2000c1e1900 */
[----:B------:R-:W-:-:S05]  /*15e0*/  VIADD R30, R30, UR6 ;  /* 0x000000061e1e7c36 */ /* 0x000fca0008000000 */
[----:B------:R-:W-:-:S04]  /*15f0*/  IADD3 R52, P0, PT, R30, UR4, RZ ;  /* 0x000000041e347c10 */ /* 0x000fc8000ff1e0ff */
[----:B------:R-:W-:Y:S02]  /*1600*/  LEA.HI.X.SX32 R53, R30, UR5, 0x1, P0 ;  /* 0x000000051e357c11 */ /* 0x000fe400080f0eff */
[----:B------:R-:W-:Y:S01]  /*1610*/  LEA R24, P0, R52, UR12, 0x2 ;  /* 0x0000000c34187c11 */ /* 0x000fe2000f8010ff */
[----:B--2---:R-:W-:Y:S01]  /*1620*/  FMUL R50, R50, UR15 ;  /* 0x0000000f32327c20 */ /* 0x004fe20008400000 */
[----:B---3--:R-:W-:-:S03]  /*1630*/  FMUL R51, R25, UR15 ;  /* 0x0000000f19337c20 */ /* 0x008fc60008400000 */
[----:B------:R-:W-:Y:S01]  /*1640*/  FFMA R63, R63, UR14, R50 ;  /* 0x0000000e3f3f7c23 */ /* 0x000fe20008000032 */
[----:B------:R-:W-:Y:S01]  /*1650*/  LEA.HI.X R25, R52, UR13, R53, 0x2, P0 ;  /* 0x0000000d34197c11 */ /* 0x000fe200080f1435 */
[----:B------:R-:W-:-:S03]  /*1660*/  FFMA R51, R62, UR14, R51 ;  /* 0x0000000e3e337c23 */ /* 0x000fc60008000033 */
[----:B------:R-:W-:Y:S04]  /*1670*/  STG.E desc[UR10][R26.64], R63 ;  /* 0x0000003f1a007986 */ /* 0x000fe8000c10190a */
[----:B------:R0:W-:Y:S04]  /*1680*/  STG.E desc[UR10][R26.64+0x4], R51 ;  /* 0x000004331a007986 */ /* 0x0001e8000c10190a */
[----:B-1----:R-:W2:Y:S01]  /*1690*/  LDG.E R29, desc[UR10][R24.64] ;  /* 0x0000000a181d7981 */ /* 0x002ea2000c1e1900 */
[----:B------:R-:W-:-:S05]  /*16a0*/  VIADD R28, R0, 0x3 ;  /* 0x00000003001c7836 */ /* 0x000fca0000000000 */
[----:B------:R-:W-:-:S04]  /*16b0*/  IADD3 R31, P0, PT, R28, UR4, RZ ;  /* 0x000000041c1f7c10 */ /* 0x000fc8000ff1e0ff */
[----:B------:R-:W-:Y:S02]  /*16c0*/  LEA.HI.X.SX32 R50, R28, UR5, 0x1, P0 ;  /* 0x000000051c327c11 */ /* 0x000fe400080f0eff */
[----:B------:R-:W-:Y:S01]  /*16d0*/  LEA R28, P0, R31, UR12, 0x2 ;  /* 0x0000000c1f1c7c11 */ /* 0x000fe2000f8010ff */
[----:B--2---:R-:W-:-:S03]  /*16e0*/  FMUL R30, R29, UR15 ;  /* 0x0000000f1d1e7c20 */ /* 0x004fc60008400000 */
[----:B------:R-:W-:Y:S01]  /*16f0*/  LEA.HI.X R29, R31, UR13, R50, 0x2, P0 ;  /* 0x0000000d1f1d7c11 */ /* 0x000fe200080f1432 */
        /* <DEDUP_REMOVED lines=39> */
[----:B------:R-:W-:-:S04]  /*1970*/  IADD3 R0, PT, PT, R0, UR6, RZ ;  /* 0x0000000600007c10 */ /* 0x000fc8000fffe0ff */
[----:B0-----:R-:W-:-:S04]  /*1980*/  IADD3 R25, P0, PT, R0, UR4, RZ ;  /* 0x0000000400197c10 */ /* 0x001fc8000ff1e0ff */
        /* <DEDUP_REMOVED lines=34> */
[----:B------:R-:W-:-:S04]  /*1bb0*/  IADD3 R48, PT, PT, R0, 0x4, RZ ;  /* 0x0000000400307810 */ /* 0x000fc80007ffe0ff */
        /* <DEDUP_REMOVED lines=43> */
[----:B------:R-:W2:Y:S04]  /*1e70*/  LDG.E R30, desc[UR10][R26.64] ;  /* 0x0000000a1a1e7981 */ /* 0x000ea8000c1e1900 */
[----:B-1----:R-:W3:Y:S04]  /*1e80*/  LDG.E R24, desc[UR10][R26.64+0x4] ;  /* 0x0000040a1a187981 */ /* 0x002ee8000c1e1900 */
[----:B------:R-:W4:Y:S04]  /*1e90*/  LDG.E R42, desc[UR10][R26.64+0x8] ;  /* 0x0000080a1a2a7981 */ /* 0x000f28000c1e1900 */
[----:B------:R-:W5:Y:S01]  /*1ea0*/  LDG.E R43, desc[UR10][R26.64+0xc] ;  /* 0x00000c0a1a2b7981 */ /* 0x000f62000c1e1900 */
[----:B------:R-:W-:-:S05]  /*1eb0*/  VIADD R48, R48, UR6 ;  /* 0x0000000630307c36 */ /* 0x000fca0008000000 */
[----:B------:R-:W-:-:S04]  /*1ec0*/  IADD3 R44, P0, PT, R48, UR4, RZ ;  /* 0x00000004302c7c10 */ /* 0x000fc8000ff1e0ff */
[----:B------:R-:W-:Y:S01]  /*1ed0*/  LEA.HI.X.SX32 R45, R48, UR5, 0x1, P0 ;  /* 0x00000005302d7c11 */ /* 0x000fe200080f0eff */
[----:B--2---:R-:W-:Y:S01]  /*1ee0*/  FMUL R30, R30, UR15 ;  /* 0x0000000f1e1e7c20 */ /* 0x004fe20008400000 */
[----:B---3--:R-:W-:Y:S01]  /*1ef0*/  FMUL R25, R24, UR15 ;  /* 0x0000000f18197c20 */ /* 0x008fe20008400000 */
[----:B------:R-:W-:Y:S02]  /*1f00*/  LEA R24, P0, R44, UR12, 0x2 ;  /* 0x0000000c2c187c11 */ /* 0x000fe4000f8010ff */
[----:B------:R-:W-:Y:S01]  /*1f10*/  FFMA R41, R41, UR14, R30 ;  /* 0x0000000e29297c23 */ /* 0x000fe2000800001e */
[----:B----4-:R-:W-:Y:S01]  /*1f20*/  FMUL R42, R42, UR15 ;  /* 0x0000000f2a2a7c20 */ /* 0x010fe20008400000 */
[----:B0-----:R-:W-:Y:S01]  /*1f30*/  FFMA R31, R40, UR14, R25 ;  /* 0x0000000e281f7c23 */ /* 0x001fe20008000019 */
[----:B------:R-:W-:Y:S02]  /*1f40*/  LEA.HI.X R25, R44, UR13, R45, 0x2, P0 ;  /* 0x0000000d2c197c11 */ /* 0x000fe400080f142d */
[----:B------:R-:W-:Y:S01]  /*1f50*/  STG.E desc[UR10][R26.64], R41 ;  /* 0x000000291a007986 */ /* 0x000fe2000c10190a */
[----:B-----5:R-:W-:Y:S01]  /*1f60*/  FMUL R43, R43, UR15 ;  /* 0x0000000f2b2b7c20 */ /* 0x020fe20008400000 */
[----:B------:R-:W-:-:S02]  /*1f70*/  FFMA R39, R39, UR14, R42 ;  /* 0x0000000e27277c23 */ /* 0x000fc4000800002a */
[----:B------:R-:W-:Y:S01]  /*1f80*/  STG.E desc[UR10][R26.64+0x4], R31 ;  /* 0x0000041f1a007986 */ /* 0x000fe2000c10190a */
[----:B------:R-:W-:-:S03]  /*1f90*/  FFMA R43, R38, UR14, R43 ;  /* 0x0000000e262b7c23 */ /* 0x000fc6000800002b */
[----:B------:R-:W-:Y:S04]  /*1fa0*/  STG.E desc[UR10][R26.64+0x8], R39 ;  /* 0x000008271a007986 */ /* 0x000fe8000c10190a */
[----:B------:R0:W-:Y:S04]  /*1fb0*/  STG.E desc[UR10][R26.64+0xc], R43 ;  /* 0x00000c2b1a007986 */ /* 0x0001e8000c10190a */
[----:B------:R-:W2:Y:S01]  /*1fc0*/  LDG.E R29, desc[UR10][R24.64] ;  /* 0x0000000a181d7981 */ /* 0x000ea2000c1e1900 */
        /* <DEDUP_REMOVED lines=18> */
[----:B-1----:R-:W-:-:S04]  /*20f0*/  IADD3 R24, PT, PT, R0, 0x7, RZ ;  /* 0x0000000700187810 */ /* 0x002fc80007ffe0ff */
        /* <DEDUP_REMOVED lines=26> */
[----:B------:R-:W-:-:S05]  /*22a0*/  VIADD R34, R0, 0x2 ;  /* 0x0000000200227836 */ /* 0x000fca0000000000 */
        /* <DEDUP_REMOVED lines=27> */
[----:B-1----:R-:W-:-:S04]  /*2460*/  IADD3 R23, P0, PT, R22, UR4, RZ ;  /* 0x0000000416177c10 */ /* 0x002fc8000ff1e0ff */
        /* <DEDUP_REMOVED lines=10> */
[----:B------:R-:W-:Y:S01]  /*2510*/  LEA R24, P0, R28, UR12, 0x2 ;  /* 0x0000000c1c187c11 */ /* 0x000fe2000f8010ff */
[----:B--2---:R-:W-:-:S03]  /*2520*/  FMUL R29, R25, UR15 ;  /* 0x0000000f191d7c20 */ /* 0x004fc60008400000 */
[----:B------:R-:W-:Y:S01]  /*2530*/  LEA.HI.X R25, R28, UR13, R31, 0x2, P0 ;  /* 0x0000000d1c197c11 */ /* 0x000fe200080f141f */
[----:B------:R-:W-:-:S05]  /*2540*/  FFMA R29, R20, UR14, R29 ;  /* 0x0000000e141d7c23 */ /* 0x000fca000800001d */
[----:B------:R0:W-:Y:S04]  /*2550*/  STG.E desc[UR10][R22.64], R29 ;  /* 0x0000001d16007986 */ /* 0x0001e8000c10190a */
[----:B------:R-:W2:Y:S01]  /*2560*/  LDG.E R28, desc[UR10][R24.64] ;  /* 0x0000000a181c7981 */ /* 0x000ea2000c1e1900 */
[----:B------:R-:W-:-:S04]  /*2570*/  IADD3 R20, PT, PT, R0, 0x7, RZ ;  /* 0x0000000700147810 */ /* 0x000fc80007ffe0ff */
        /* <DEDUP_REMOVED lines=17> */
[----:B-1----:R-:W3:Y:S01]  /*2690*/  LDG.E R19, desc[UR10][R22.64+0x4] ;  /* 0x0000040a16137981 */ /* 0x002ee2000c1e1900 */
[----:B------:R-:W-:-:S05]  /*26a0*/  VIADD R34, R34, UR6 ;  /* 0x0000000622227c36 */ /* 0x000fca0008000000 */
[----:B------:R-:W-:-:S04]  /*26b0*/  IADD3 R24, P0, PT, R34, UR4, RZ ;  /* 0x0000000422187c10 */ /* 0x000fc8000ff1e0ff */
[----:B------:R-:W-:Y:S02]  /*26c0*/  LEA.HI.X.SX32 R25, R34, UR5, 0x1, P0 ;  /* 0x0000000522197c11 */ /* 0x000fe400080f0eff */
[----:B------:R-:W-:Y:S01]  /*26d0*/  LEA R18, P0, R24, UR12, 0x2 ;  /* 0x0000000c18127c11 */ /* 0x000fe2000f8010ff */
[----:B--2---:R-:W-:Y:S01]  /*26e0*/  FMUL R26, R26, UR15 ;  /* 0x0000000f1a1a7c20 */ /* 0x004fe20008400000 */
[----:B---3--:R-:W-:Y:S02]  /*26f0*/  FMUL R29, R19, UR15 ;  /* 0x0000000f131d7c20 */ /* 0x008fe40008400000 */
[----:B------:R-:W-:Y:S01]  /*2700*/  LEA.HI.X R19, R24, UR13, R25, 0x2, P0 ;  /* 0x0000000d18137c11 */ /* 0x000fe200080f1419 */
[----:B------:R-:W-:Y:S01]  /*2710*/  FFMA R25, R17, UR14, R26 ;  /* 0x0000000e11197c23 */ /* 0x000fe2000800001a */
[----:B------:R-:W-:-:S04]  /*2720*/  FFMA R29, R16, UR14, R29 ;  /* 0x0000000e101d7c23 */ /* 0x000fc8000800001d */
[----:B------:R-:W-:Y:S04]  /*2730*/  STG.E desc[UR10][R22.64], R25 ;  /* 0x0000001916007986 */ /* 0x000fe8000c10190a */
        /* <DEDUP_REMOVED lines=14> */
[----:B------:R-:W-:Y:S01]  /*2820*/  LEA R20, P0, R22, UR12, 0x2 ;  /* 0x0000000c16147c11 */ /* 0x000fe2000f8010ff */
[----:B--2---:R-:W-:-:S03]  /*2830*/  FMUL R23, R21, UR15 ;  /* 0x0000000f15177c20 */ /* 0x004fc60008400000 */
[----:B------:R-:W-:Y:S01]  /*2840*/  LEA.HI.X R21, R22, UR13, R25, 0x2, P0 ;  /* 0x0000000d16157c11 */ /* 0x000fe200080f1419 */
        /* <DEDUP_REMOVED lines=95> */
[----:B------:R-:W-:Y:S02]  /*2e40*/  LEA R4, P1, R5, UR12, 0x2 ;  /* 0x0000000c05047c11 */ /* 0x000fe4000f8210ff */
[----:B------:R-:W-:-:S04]  /*2e50*/  LEA.HI.X.SX32 R0, R0, UR5, 0x1, P0 ;  /* 0x0000000500007c11 */ /* 0x000fc800080f0eff */
[----:B------:R-:W-:Y:S01]  /*2e60*/  LEA.HI.X R5, R5, UR13, R0, 0x2, P1 ;  /* 0x0000000d05057c11 */ /* 0x000fe200088f1400 */
[----:B--2---:R-:W-:-:S04]  /*2e70*/  FMUL R12, R12, UR15 ;  /* 0x0000000f0c0c7c20 */ /* 0x004fc80008400000 */
[----:B------:R-:W-:-:S05]  /*2e80*/  FFMA R3, R3, UR14, R12 ;  /* 0x0000000e03037c23 */ /* 0x000fca000800000c */
[----:B------:R-:W-:Y:S04]  /*2e90*/  STG.E desc[UR10][R8.64], R3 ;  /* 0x0000000308007986 */ /* 0x000fe8000c10190a */
[----:B------:R-:W1:Y:S02]  /*2ea0*/  LDG.E R0, desc[UR10][R4.64] ;  /* 0x0000000a04007981 */ /* 0x000e64000c1e1900 */
[----:B-1----:R-:W-:-:S04]  /*2eb0*/  FMUL R7, R0, UR15 ;  /* 0x0000000f00077c20 */ /* 0x002fc80008400000 */
[----:B------:R-:W-:-:S05]  /*2ec0*/  FFMA R7, R2, UR14, R7 ;  /* 0x0000000e02077c23 */ /* 0x000fca0008000007 */
[----:B------:R-:W-:Y:S01]  /*2ed0*/  STG.E desc[UR10][R4.64], R7 ;  /* 0x0000000704007986 */ /* 0x000fe2000c10190a */
[----:B------:R-:W-:Y:S05]  /*2ee0*/  EXIT ;  /* 0x000000000000794d */ /* 0x000fea0003800000 */
.L_x_7:
        /* <DEDUP_REMOVED lines=9> */
.L_x_27:


//--------------------- .text._Z18matrix_multiply_v4PfS_S_ffiii --------------------------
	.section	.text._Z18matrix_multiply_v4PfS_S_ffiii,"ax",@progbits
	.align	128
        .global         _Z18matrix_multiply_v4PfS_S_ffiii
        .type           _Z18matrix_multiply_v4PfS_S_ffiii,@function
        .size           _Z18matrix_multiply_v4PfS_S_ffiii,(.L_x_28 - _Z18matrix_multiply_v4PfS_S_ffiii)
        .other          _Z18matrix_multiply_v4PfS_S_ffiii,@"STO_CUDA_ENTRY STV_DEFAULT"
_Z18matrix_multiply_v4PfS_S_ffiii:
.text._Z18matrix_multiply_v4PfS_S_ffiii:
[----:B------:R-:W-:Y:S08]  /*0000*/  LDC R1, c[0x0][0x37c] ;  /* 0x0000df00ff017b82 */ /* 0x000ff00000000800 */
[----:B------:R-:W0:Y:S01]  /*0010*/  LDC R0, c[0x0][0x3a4] ;  /* 0x0000e900ff007b82 */ /* 0x000e220000000800 */
[----:B------:R-:W1:Y:S01]  /*0020*/  S2R R25, SR_CTAID.X ;  /* 0x0000000000197919 */ /* 0x000e620000002500 */
[----:B------:R-:W2:Y:S01]  /*0030*/  LDCU.64 UR10, c[0x0][0x358] ;  /* 0x00006b00ff0a77ac */ /* 0x000ea20008000a00 */
[----:B------:R-:W-:Y:S01]  /*0040*/  HFMA2 R31, -RZ, RZ, 0, 0 ;  /* 0x00000000ff1f7431 */ /* 0x000fe200000001ff */
[----:B------:R-:W-:Y:S01]  /*0050*/  MOV R38, RZ ;  /* 0x000000ff00267202 */ /* 0x000fe20000000f00 */
[----:B------:R-:W3:Y:S01]  /*0060*/  S2R R9, SR_TID.X ;  /* 0x0000000000097919 */ /* 0x000ee20000002100 */
[----:B------:R-:W-:Y:S01]  /*0070*/  HFMA2 R37, -RZ, RZ, 0, 0 ;  /* 0x00000000ff257431 */ /* 0x000fe200000001ff */
[----:B------:R-:W-:Y:S01]  /*0080*/  MOV R40, RZ ;  /* 0x000000ff00287202 */ /* 0x000fe20000000f00 */
[----:B------:R-:W4:Y:S01]  /*0090*/  S2UR UR5, SR_CTAID.Y ;  /* 0x00000000000579c3 */ /* 0x000f220000002600 */
[----:B------:R-:W-:Y:S01]  /*00a0*/  HFMA2 R34, -RZ, RZ, 0, 0 ;  /* 0x00000000ff227431 */ /* 0x000fe200000001ff */
[----:B------:R-:W-:-:S02]  /*00b0*/  CS2R R28, SRZ ;  /* 0x00000000001c7805 */ /* 0x000fc4000001ff00 */
[----:B------:R-:W-:Y:S02]  /*00c0*/  MOV R26, RZ ;  /* 0x000000ff001a7202 */ /* 0x000fe40000000f00 */
[----:B0-----:R-:W-:Y:S01]  /*00d0*/  ISETP.GE.AND P0, PT, R0, 0x1, PT ;  /* 0x000000010000780c */ /* 0x001fe20003f06270 */
[----:B----4-:R-:W-:Y:S01]  /*00e0*/  USHF.L.U32 UR5, UR5, 0x6, URZ ;  /* 0x0000000605057899 */ /* 0x010fe200080006ff */
[----:B-1----:R-:W-:Y:S02]  /*00f0*/  SHF.L.U32 R25, R25, 0x6, RZ ;  /* 0x0000000619197819 */ /* 0x002fe400000006ff */
[----:B---3--:R-:W-:Y:S02]  /*0100*/  LOP3.LUT R8, R9, 0x3f, RZ, 0xc0, !PT ;  /* 0x0000003f09087812 */ /* 0x008fe400078ec0ff */
[----:B------:R-:W-:-:S07]  /*0110*/  SHF.R.U32.HI R7, RZ, 0x6, R9 ;  /* 0x00000006ff077819 */ /* 0x000fce0000011609 */
[----:B--2---:R-:W-:Y:S05]  /*0120*/  @!P0 BRA `(.L_x_8) ;  /* 0x0000000800048947 */ /* 0x004fea0003800000 */
[----:B------:R-:W0:Y:S01]  /*0130*/  LDC R10, c[0x0][0x3a8] ;  /* 0x0000ea00ff0a7b82 */ /* 0x000e220000000800 */
[----:B------:R-:W-:Y:S01]  /*0140*/  SHF.R.U32.HI R3, RZ, 0x3, R9 ;  /* 0x00000003ff037819 */ /* 0x000fe20000011609 */
[----:B------:R-:W1:Y:S01]  /*0150*/  LDCU.128 UR12, c[0x0][0x380] ;  /* 0x00007000ff0c77ac */ /* 0x000e620008000c00 */
[C---:B------:R-:W-:Y:S01]  /*0160*/  LOP3.LUT R2, R9.reuse, 0x7, RZ, 0xc0, !PT ;  /* 0x0000000709027812 */ /* 0x040fe200078ec0ff */
[----:B------:R-:W-:Y:S01]  /*0170*/  IMAD R5, R0, UR5, RZ ;  /* 0x0000000500057c24 */ /* 0x000fe2000f8e02ff */
[C---:B------:R-:W-:Y:S01]  /*0180*/  LOP3.LUT R6, R9.reuse, 0x3c0, RZ, 0xc0, !PT ;  /* 0x000003c009067812 */ /* 0x040fe200078ec0ff */
[----:B------:R-:W-:Y:S01]  /*0190*/  UMOV UR4, 0x400 ;  /* 0x0000040000047882 */ /* 0x000fe20000000000 */
[----:B------:R-:W-:Y:S01]  /*01a0*/  SHF.L.U32 R24, R9, 0x2, RZ ;  /* 0x0000000209187819 */ /* 0x000fe200000006ff */
[----:B------:R-:W2:Y:S01]  /*01b0*/  S2UR UR8, SR_CgaCtaId ;  /* 0x00000000000879c3 */ /* 0x000ea20000008800 */
[----:B------:R-:W-:Y:S01]  /*01c0*/  IMAD R2, R3, R0, R2 ;  /* 0x0000000003027224 */ /* 0x000fe200078e0202 */
[----:B------:R-:W-:Y:S01]  /*01d0*/  UIADD3 UR6, UPT, UPT, UR4, 0x800, URZ ;  /* 0x0000080004067890 */ /* 0x000fe2000fffe0ff */
[----:B------:R-:W-:-:S02]  /*01e0*/  MOV R31, RZ ;  /* 0x000000ff001f7202 */ /* 0x000fc40000000f00 */
[----:B------:R-:W-:-:S04]  /*01f0*/  IMAD.WIDE.U32 R2, R2, 0x4, RZ ;  /* 0x0000000402027825 */ /* 0x000fc800078e00ff */
[----:B------:R-:W-:-:S04]  /*0200*/  IMAD.WIDE R2, R5, 0x4, R2 ;  /* 0x0000000405027825 */ /* 0x000fc800078e0202 */
[----:B------:R-:W-:Y:S01]  /*0210*/  IMAD.WIDE.U32 R4, R25, 0x4, RZ ;  /* 0x0000000419047825 */ /* 0x000fe200078e00ff */
[----:B-1----:R-:W-:-:S03]  /*0220*/  IADD3 R2, P0, PT, R2, UR12, RZ ;  /* 0x0000000c02027c10 */ /* 0x002fc6000ff1e0ff */
[----:B0-----:R-:W-:Y:S01]  /*0230*/  IMAD R7, R7, R10, R8 ;  /* 0x0000000a07077224 */ /* 0x001fe200078e0208 */
[----:B------:R-:W-:-:S03]  /*0240*/  IADD3.X R3, PT, PT, R3, UR13, RZ, P0, !PT ;  /* 0x0000000d03037c10 */ /* 0x000fc600087fe4ff */
[----:B------:R-:W-:Y:S01]  /*0250*/  IMAD.WIDE R4, R7, 0x4, R4 ;  /* 0x0000000407047825 */ /* 0x000fe200078e0204 */
[----:B--2---:R-:W-:Y:S01]  /*0260*/  ULEA UR7, UR8, UR6, 0x18 ;  /* 0x0000000608077291 */ /* 0x004fe2000f8ec0ff */
[----:B------:R-:W-:Y:S01]  /*0270*/  LOP3.LUT R7, R6, 0x3f, R9, 0xf8, !PT ;  /* 0x0000003f06077812 */ /* 0x000fe200078ef809 */
[----:B------:R-:W-:Y:S01]  /*0280*/  ULEA UR6, UR8, UR4, 0x18 ;  /* 0x0000000408067291 */ /* 0x000fe2000f8ec0ff */
[----:B------:R-:W-:Y:S02]  /*0290*/  SHF.L.U32 R6, R10, 0x3, RZ ;  /* 0x000000030a067819 */ /* 0x000fe400000006ff */
[----:B------:R-:W-:Y:S01]  /*02a0*/  IADD3 R32, P0, PT, R4, UR14, RZ ;  /* 0x0000000e04207c10 */ /* 0x000fe2000ff1e0ff */
[----:B------:R-:W-:Y:S01]  /*02b0*/  UMOV UR4, URZ ;  /* 0x000000ff00047c82 */ /* 0x000fe20008000000 */
[----:B------:R-:W-:Y:S02]  /*02c0*/  LEA R7, R7, UR7, 0x2 ;  /* 0x0000000707077c11 */ /* 0x000fe4000f8e10ff */
[----:B------:R-:W-:-:S02]  /*02d0*/  IADD3.X R33, PT, PT, R5, UR15, RZ, P0, !PT ;  /* 0x0000000f05217c10 */ /* 0x000fc400087fe4ff */
[----:B------:R-:W-:Y:S02]  /*02e0*/  LOP3.LUT R5, R24, 0xf00, RZ, 0xc0, !PT ;  /* 0x00000f0018057812 */ /* 0x000fe400078ec0ff */
[----:B------:R-:W-:-:S07]  /*02f0*/  LEA R4, R8, UR7, 0x2 ;  /* 0x0000000708047c11 */ /* 0x000fce000f8e10ff */
.L_x_9:
[----:B------:R0:W2:Y:S04]  /*0300*/  LDG.E R9, desc[UR10][R2.64] ;  /* 0x0000000a02097981 */ /* 0x0000a8000c1e1900 */
[----:B------:R1:W3:Y:S01]  /*0310*/  LDG.E R8, desc[UR10][R32.64] ;  /* 0x0000000a20087981 */ /* 0x0002e2000c1e1900 */
[----:B------:R-:W-:Y:S01]  /*0320*/  UIADD3 UR4, UPT, UPT, UR4, 0x8, URZ ;  /* 0x0000000804047890 */ /* 0x000fe2000fffe0ff */
[----:B0-----:R-:W-:-:S05]  /*0330*/  IADD3 R2, P1, PT, R2, 0x20, RZ ;  /* 0x0000002002027810 */ /* 0x001fca0007f3e0ff */
[----:B------:R-:W-:Y:S01]  /*0340*/  ISETP.LE.AND P0, PT, R0, UR4, PT ;  /* 0x0000000400007c0c */ /* 0x000fe2000bf03270 */
[----:B-1----:R-:W-:Y:S01]  /*0350*/  IMAD.WIDE R32, R6, 0x4, R32 ;  /* 0x0000000406207825 */ /* 0x002fe200078e0220 */
[----:B------:R-:W-:Y:S01]  /*0360*/  IADD3.X R3, PT, PT, RZ, R3, RZ, P1, !PT ;  /* 0x00000003ff037210 */ /* 0x000fe20000ffe4ff */
[----:B--2---:R-:W-:Y:S04]  /*0370*/  STS [R24+UR6], R9 ;  /* 0x0000000918007988 */ /* 0x004fe80008000806 */
[----:B---3--:R-:W-:Y:S01]  /*0380*/  STS [R7], R8 ;  /* 0x0000000807007388 */ /* 0x008fe20000000800 */
[----:B------:R-:W-:Y:S06]  /*0390*/  BAR.SYNC.DEFER_BLOCKING 0x0 ;  /* 0x0000000000007b1d */ /* 0x000fec0000010000 */
[----:B------:R-:W-:Y:S04]  /*03a0*/  LDS R27, [R4] ;  /* 0x00000000041b7984 */ /* 0x000fe80000000800 */
[----:B------:R-:W0:Y:S04]  /*03b0*/  LDS.128 R16, [R5+UR6] ;  /* 0x0000000605107984 */ /* 0x000e280008000c00 */
[----:B------:R-:W1:Y:S04]  /*03c0*/  LDS R30, [R4+0x100] ;  /* 0x00010000041e7984 */ /* 0x000e680000000800 */
[----:B------:R-:W2:Y:S04]  /*03d0*/  LDS.128 R20, [R5+UR6+0x20] ;  /* 0x0000200605147984 */ /* 0x000ea80008000c00 */
[----:B------:R-:W3:Y:S04]  /*03e0*/  LDS.128 R12, [R5+UR6+0x40] ;  /* 0x00004006050c7984 */ /* 0x000ee80008000c00 */
[----:B------:R-:W4:Y:S01]  /*03f0*/  LDS R35, [R4+0x200] ;  /* 0x0002000004237984 */ /* 0x000f220000000800 */
[----:B0-----:R-:W-:-:S03]  /*0400*/  FFMA R11, R27, R16, R26 ;  /* 0x000000101b0b7223 */ /* 0x001fc6000000001a */
[----:B------:R-:W0:Y:S01]  /*0410*/  LDS R26, [R4+0x300] ;  /* 0x00030000041a7984 */ /* 0x000e220000000800 */
[----:B-1----:R-:W-:-:S03]  /*0420*/  FFMA R16, R30, R17, R11 ;  /* 0x000000111e107223 */ /* 0x002fc6000000000b */
[----:B------:R-:W1:Y:S01]  /*0430*/  LDS.128 R8, [R5+UR6+0x60] ;  /* 0x0000600605087984 */ /* 0x000e620008000c00 */
[----:B--2---:R-:W-:-:S04]  /*0440*/  FFMA R20, R27, R20, R29 ;  /* 0x000000141b147223 */ /* 0x004fc8000000001d */
[C---:B------:R-:W-:Y:S01]  /*0450*/  FFMA R21, R30.reuse, R21, R20 ;  /* 0x000000151e157223 */ /* 0x040fe20000000014 */
[----:B---3--:R-:W-:Y:S01]  /*0460*/  FFMA R17, R27, R12, R28 ;  /* 0x0000000c1b117223 */ /* 0x008fe2000000001c */
[C---:B----4-:R-:W-:Y:S02]  /*0470*/  FFMA R29, R35.reuse, R18, R16 ;  /* 0x00000012231d7223 */ /* 0x050fe40000000010 */
[----:B------:R-:W-:Y:S01]  /*0480*/  FFMA R22, R35, R22, R21 ;  /* 0x0000001623167223 */ /* 0x000fe20000000015 */
[----:B------:R-:W-:-:S04]  /*0490*/  FFMA R12, R30, R13, R17 ;  /* 0x0000000d1e0c7223 */ /* 0x000fc80000000011 */
[----:B------:R-:W-:Y:S01]  /*04a0*/  FFMA R39, R35, R14, R12 ;  /* 0x0000000e23277223 */ /* 0x000fe2000000000c */
[C---:B0-----:R-:W-:Y:S01]  /*04b0*/  FFMA R28, R26.reuse, R19, R29 ;  /* 0x000000131a1c7223 */ /* 0x041fe2000000001d */
[C---:B------:R-:W-:Y:S01]  /*04c0*/  FFMA R29, R26.reuse, R23, R22 ;  /* 0x000000171a1d7223 */ /* 0x040fe20000000016 */
[----:B------:R-:W0:Y:S01]  /*04d0*/  LDS.128 R16, [R5+UR6+0x80] ;  /* 0x0000800605107984 */ /* 0x000e220008000c00 */
[----:B------:R-:W-:Y:S01]  /*04e0*/  FFMA R36, R26, R15, R39 ;  /* 0x0000000f1a247223 */ /* 0x000fe20000000027 */
[----:B-1----:R-:W-:Y:S02]  /*04f0*/  FFMA R13, R27, R8, R34 ;  /* 0x000000081b0d7223 */ /* 0x002fe40000000022 */
[----:B------:R-:W1:Y:S02]  /*0500*/  LDS.128 R20, [R5+UR6+0xa0] ;  /* 0x0000a00605147984 */ /* 0x000e640008000c00 */
[----:B------:R-:W-:Y:S02]  /*0510*/  FFMA R8, R30, R9, R13 ;  /* 0x000000091e087223 */ /* 0x000fe4000000000d */
[----:B------:R-:W2:Y:S02]  /*0520*/  LDS.128 R12, [R5+UR6+0xc0] ;  /* 0x0000c006050c7984 */ /* 0x000ea40008000c00 */
[----:B------:R-:W-:-:S04]  /*0530*/  FFMA R9, R35, R10, R8 ;  /* 0x0000000a23097223 */ /* 0x000fc80000000008 */
[----:B------:R-:W-:Y:S02]  /*0540*/  FFMA R34, R26, R11, R9 ;  /* 0x0000000b1a227223 */ /* 0x000fe40000000009 */
[----:B------:R-:W3:Y:S01]  /*0550*/  LDS.128 R8, [R5+UR6+0xe0] ;  /* 0x0000e00605087984 */ /* 0x000ee20008000c00 */
[C---:B0-----:R-:W-:Y:S01]  /*0560*/  FFMA R39, R27.reuse, R16, R40 ;  /* 0x000000101b277223 */ /* 0x041fe20000000028 */
[----:B-1----:R-:W-:-:S03]  /*0570*/  FFMA R20, R27, R20, R37 ;  /* 0x000000141b147223 */ /* 0x002fc60000000025 */
[C---:B------:R-:W-:Y:S02]  /*0580*/  FFMA R16, R30.reuse, R17, R39 ;  /* 0x000000111e107223 */ /* 0x040fe40000000027 */
[----:B------:R-:W-:Y:S01]  /*0590*/  LDS R39, [R4+0x600] ;  /* 0x0006000004277984 */ /* 0x000fe20000000800 */
[C---:B------:R-:W-:Y:S01]  /*05a0*/  FFMA R21, R30.reuse, R21, R20 ;  /* 0x000000151e157223 */ /* 0x040fe20000000014 */
[----:B--2---:R-:W-:Y:S01]  /*05b0*/  FFMA R17, R27, R12, R38 ;  /* 0x0000000c1b117223 */ /* 0x004fe20000000026 */
[C---:B------:R-:W-:Y:S02]  /*05c0*/  FFMA R37, R35.reuse, R18, R16 ;  /* 0x0000001223257223 */ /* 0x040fe40000000010 */
[----:B------:R-:W-:Y:S01]  /*05d0*/  FFMA R22, R35, R22, R21 ;  /* 0x0000001623167223 */ /* 0x000fe20000000015 */
[----:B------:R-:W-:Y:S01]  /*05e0*/  FFMA R12, R30, R13, R17 ;  /* 0x0000000d1e0c7223 */ /* 0x000fe20000000011 */
[C---:B------:R-:W-:Y:S01]  /*05f0*/  FFMA R37, R26.reuse, R19, R37 ;  /* 0x000000131a257223 */ /* 0x040fe20000000025 */
[----:B---3--:R-:W-:Y:S01]  /*0600*/  FFMA R8, R27, R8, R31 ;  /* 0x000000081b087223 */ /* 0x008fe2000000001f */
[----:B------:R-:W-:Y:S01]  /*0610*/  FFMA R38, R26, R23, R22 ;  /* 0x000000171a267223 */ /* 0x000fe20000000016 */
[----:B------:R-:W-:Y:S01]  /*0620*/  LDS R27, [R4+0x400] ;  /* 0x00040000041b7984 */ /* 0x000fe20000000800 */
[----:B------:R-:W-:Y:S01]  /*0630*/  FFMA R13, R35, R14, R12 ;  /* 0x0000000e230d7223 */ /* 0x000fe2000000000c */
[----:B------:R-:W-:-:S02]  /*0640*/  FFMA R9, R30, R9, R8 ;  /* 0x000000091e097223 */ /* 0x000fc40000000008 */
[----:B------:R-:W0:Y:S02]  /*0650*/  LDS.128 R20, [R5+UR6+0x10] ;  /* 0x0000100605147984 */ /* 0x000e240008000c00 */
[----:B------:R-:W-:Y:S01]  /*0660*/  FFMA R10, R35, R10, R9 ;  /* 0x0000000a230a7223 */ /* 0x000fe20000000009 */
[C---:B------:R-:W-:Y:S01]  /*0670*/  FFMA R35, R26.reuse, R15, R13 ;  /* 0x0000000f1a237223 */ /* 0x040fe2000000000d */
[----:B------:R-:W1:Y:S02]  /*0680*/  LDS.128 R16, [R5+UR6+0x30] ;  /* 0x0000300605107984 */ /* 0x000e640008000c00 */
[----:B------:R-:W-:Y:S02]  /*0690*/  FFMA R31, R26, R11, R10 ;  /* 0x0000000b1a1f7223 */ /* 0x000fe4000000000a */
[----:B------:R-:W2:Y:S04]  /*06a0*/  LDS R30, [R4+0x500] ;  /* 0x00050000041e7984 */ /* 0x000ea80000000800 */
[----:B------:R-:W3:Y:S01]  /*06b0*/  LDS.128 R8, [R5+UR6+0x50] ;  /* 0x0000500605087984 */ /* 0x000ee20008000c00 */
[C---:B0-----:R-:W-:Y:S01]  /*06c0*/  FFMA R13, R27.reuse, R20, R28 ;  /* 0x000000141b0d7223 */ /* 0x041fe2000000001c */
[----:B-1----:R-:W-:-:S03]  /*06d0*/  FFMA R12, R27, R16, R29 ;  /* 0x000000101b0c7223 */ /* 0x002fc6000000001d */
[C---:B--2---:R-:W-:Y:S01]  /*06e0*/  FFMA R16, R30.reuse, R21, R13 ;  /* 0x000000151e107223 */ /* 0x044fe2000000000d */
[C---:B------:R-:W-:Y:S02]  /*06f0*/  FFMA R21, R30.reuse, R17, R12 ;  /* 0x000000111e157223 */ /* 0x040fe4000000000c */
[----:B------:R-:W0:Y:S01]  /*0700*/  LDS.128 R12, [R5+UR6+0x70] ;  /* 0x00007006050c7984 */ /* 0x000e220008000c00 */
[----:B---3--:R-:W-:Y:S01]  /*0710*/  FFMA R17, R27, R8, R36 ;  /* 0x000000081b117223 */ /* 0x008fe20000000024 */
[C---:B------:R-:W-:Y:S01]  /*0720*/  FFMA R29, R39.reuse, R22, R16 ;  /* 0x00000016271d7223 */ /* 0x040fe20000000010 */
[----:B------:R-:W-:Y:S01]  /*0730*/  FFMA R18, R39, R18, R21 ;  /* 0x0000001227127223 */ /* 0x000fe20000000015 */
[----:B------:R-:W1:Y:S01]  /*0740*/  LDS R36, [R4+0x700] ;  /* 0x0007000004247984 */ /* 0x000e620000000800 */
[----:B------:R-:W-:-:S04]  /*0750*/  FFMA R8, R30, R9, R17 ;  /* 0x000000091e087223 */ /* 0x000fc80000000011 */
[----:B------:R-:W-:Y:S01]  /*0760*/  FFMA R41, R39, R10, R8 ;  /* 0x0000000a27297223 */ /* 0x000fe20000000008 */
[----:B0-----:R-:W-:-:S04]  /*0770*/  FFMA R9, R27, R12, R34 ;  /* 0x0000000c1b097223 */ /* 0x001fc80000000022 */
[----:B------:R-:W-:Y:S01]  /*0780*/  FFMA R8, R30, R13, R9 ;  /* 0x0000000d1e087223 */ /* 0x000fe20000000009 */
[C---:B-1----:R-:W-:Y:S01]  /*0790*/  FFMA R26, R36.reuse, R23, R29 ;  /* 0x00000017241a7223 */ /* 0x042fe2000000001d */
[C---:B------:R-:W-:Y:S01]  /*07a0*/  FFMA R29, R36.reuse, R19, R18 ;  /* 0x00000013241d7223 */ /* 0x040fe20000000012 */
[C---:B------:R-:W-:Y:S01]  /*07b0*/  FFMA R28, R36.reuse, R11, R41 ;  /* 0x0000000b241c7223 */ /* 0x040fe20000000029 */
[----:B------:R-:W-:Y:S01]  /*07c0*/  FFMA R13, R39, R14, R8 ;  /* 0x0000000e270d7223 */ /* 0x000fe20000000008 */
[----:B------:R-:W0:Y:S03]  /*07d0*/  LDS.128 R20, [R5+UR6+0x90] ;  /* 0x0000900605147984 */ /* 0x000e260008000c00 */
[----:B------:R-:W-:Y:S01]  /*07e0*/  FFMA R34, R36, R15, R13 ;  /* 0x0000000f24227223 */ /* 0x000fe2000000000d */
[----:B------:R-:W1:Y:S04]  /*07f0*/  LDS.128 R16, [R5+UR6+0xb0] ;  /* 0x0000b00605107984 */ /* 0x000e680008000c00 */
[----:B------:R-:W2:Y:S04]  /*0800*/  LDS.128 R8, [R5+UR6+0xd0] ;  /* 0x0000d00605087984 */ /* 0x000ea80008000c00 */
[----:B------:R-:W3:Y:S01]  /*0810*/  LDS.128 R12, [R5+UR6+0xf0] ;  /* 0x0000f006050c7984 */ /* 0x000ee20008000c00 */
[C---:B0-----:R-:W-:Y:S01]  /*0820*/  FFMA R37, R27.reuse, R20, R37 ;  /* 0x000000141b257223 */ /* 0x041fe20000000025 */
[----:B-1----:R-:W-:-:S03]  /*0830*/  FFMA R38, R27, R16, R38 ;  /* 0x000000101b267223 */ /* 0x002fc60000000026 */
[C---:B------:R-:W-:Y:S01]  /*0840*/  FFMA R16, R30.reuse, R21, R37 ;  /* 0x000000151e107223 */ /* 0x040fe20000000025 */
[----:B--2---:R-:W-:Y:S01]  /*0850*/  FFMA R35, R27, R8, R35 ;  /* 0x000000081b237223 */ /* 0x004fe20000000023 */
[C---:B------:R-:W-:Y:S02]  /*0860*/  FFMA R17, R30.reuse, R17, R38 ;  /* 0x000000111e117223 */ /* 0x040fe40000000026 */
[----:B------:R-:W-:Y:S01]  /*0870*/  FFMA R21, R39, R22, R16 ;  /* 0x0000001627157223 */ /* 0x000fe20000000010 */
[----:B---3--:R-:W-:Y:S01]  /*0880*/  FFMA R31, R27, R12, R31 ;  /* 0x0000000c1b1f7223 */ /* 0x008fe2000000001f */
[----:B------:R-:W-:Y:S01]  /*0890*/  FFMA R9, R30, R9, R35 ;  /* 0x000000091e097223 */ /* 0x000fe20000000023 */
[C---:B------:R-:W-:Y:S01]  /*08a0*/  FFMA R18, R39.reuse, R18, R17 ;  /* 0x0000001227127223 */ /* 0x040fe20000000011 */
[----:B------:R-:W-:Y:S01]  /*08b0*/  FFMA R40, R36, R23, R21 ;  /* 0x0000001724287223 */ /* 0x000fe20000000015 */
[----:B------:R-:W-:Y:S01]  /*08c0*/  FFMA R13, R30, R13, R31 ;  /* 0x0000000d1e0d7223 */ /* 0x000fe2000000001f */
[----:B------:R-:W-:Y:S01]  /*08d0*/  FFMA R10, R39, R10, R9 ;  /* 0x0000000a270a7223 */ /* 0x000fe20000000009 */
[----:B------:R-:W-:-:S02]  /*08e0*/  FFMA R37, R36, R19, R18 ;  /* 0x0000001324257223 */ /* 0x000fc40000000012 */
[----:B------:R-:W-:Y:S01]  /*08f0*/  FFMA R14, R39, R14, R13 ;  /* 0x0000000e270e7223 */ /* 0x000fe2000000000d */
[----:B------:R-:W-:-:S03]  /*0900*/  FFMA R38, R36, R11, R10 ;  /* 0x0000000b24267223 */ /* 0x000fc6000000000a */
[----:B------:R-:W-:Y:S01]  /*0910*/  FFMA R31, R36, R15, R14 ;  /* 0x0000000f241f7223 */ /* 0x000fe2000000000e */
[----:B------:R-:W-:Y:S06]  /*0920*/  BAR.SYNC.DEFER_BLOCKING 0x0 ;  /* 0x0000000000007b1d */ /* 0x000fec0000010000 */
[----:B------:R-:W-:Y:S05]  /*0930*/  @!P0 BRA `(.L_x_9) ;  /* 0xfffffff800708947 */ /* 0x000fea000383ffff */
.L_x_8:
[----:B------:R-:W0:Y:S01]  /*0940*/  S2R R3, SR_TID.X ;  /* 0x0000000000037919 */ /* 0x000e220000002100 */
[----:B------:R-:W1:Y:S01]  /*0950*/  LDC R0, c[0x0][0x3a8] ;  /* 0x0000ea00ff007b82 */ /* 0x000e620000000800 */
[----:B------:R-:W2:Y:S01]  /*0960*/  LDCU.128 UR12, c[0x0][0x390] ;  /* 0x00007200ff0c77ac */ /* 0x000ea20008000c00 */
[----:B-1----:R-:W-:-:S05]  /*0970*/  IMAD R25, R0, UR5, R25 ;  /* 0x0000000500197c24 */ /* 0x002fca000f8e0219 */
[----:B------:R-:W-:Y:S02]  /*0980*/  SHF.R.S32.HI R6, RZ, 0x1f, R25 ;  /* 0x0000001fff067819 */ /* 0x000fe40000011419 */
[----:B0-----:R-:W-:Y:S02]  /*0990*/  SHF.R.U32.HI R5, RZ, 0x6, R3 ;  /* 0x00000006ff057819 */ /* 0x001fe40000011603 */
[----:B------:R-:W-:-:S03]  /*09a0*/  LOP3.LUT R3, R3, 0x3f, RZ, 0xc0, !PT ;  /* 0x0000003f03037812 */ /* 0x000fc600078ec0ff */
[----:B------:R-:W-:-:S05]  /*09b0*/  IMAD R2, R5, R0, RZ ;  /* 0x0000000005027224 */ /* 0x000fca00078e02ff */
[----:B------:R-:W-:-:S04]  /*09c0*/  LEA R3, R2, R3, 0x3 ;  /* 0x0000000302037211 */ /* 0x000fc800078e18ff */
[----:B------:R-:W-:-:S04]  /*09d0*/  IADD3 R2, P0, PT, R25, R3, RZ ;  /* 0x0000000319027210 */ /* 0x000fc80007f1e0ff */
[----:B------:R-:W-:Y:S02]  /*09e0*/  LEA.HI.X.SX32 R5, R3, R6, 0x1, P0 ;  /* 0x0000000603057211 */ /* 0x000fe400000f0eff */
[----:B--2---:R-:W-:-:S04]  /*09f0*/  LEA R8, P0, R2, UR12, 0x2 ;  /* 0x0000000c02087c11 */ /* 0x004fc8000f8010ff */
[----:B------:R-:W-:-:S05]  /*0a00*/  LEA.HI.X R9, R2, UR13, R5, 0x2, P0 ;  /* 0x0000000d02097c11 */ /* 0x000fca00080f1405 */
[----:B------:R-:W2:Y:S01]  /*0a10*/  LDG.E R4, desc[UR10][R8.64] ;  /* 0x0000000a08047981 */ /* 0x000ea2000c1e1900 */
[----:B------:R-:W-:-:S04]  /*0a20*/  IADD3 R11, PT, PT, R3, R0, RZ ;  /* 0x00000000030b7210 */ /* 0x000fc80007ffe0ff */
[----:B------:R-:W-:-:S04]  /*0a30*/  IADD3 R3, P0, PT, R25, R11, RZ ;  /* 0x0000000b19037210 */ /* 0x000fc80007f1e0ff */
[----:B------:R-:W-:Y:S02]  /*0a40*/  LEA.HI.X.SX32 R10, R11, R6, 0x1, P0 ;  /* 0x000000060b0a7211 */ /* 0x000fe400000f0eff */
[----:B------:R-:W-:-:S04]  /*0a50*/  LEA R2, P0, R3, UR12, 0x2 ;  /* 0x0000000c03027c11 */ /* 0x000fc8000f8010ff */
[----:B------:R-:W-:Y:S01]  /*0a60*/  LEA.HI.X R3, R3, UR13, R10, 0x2, P0 ;  /* 0x0000000d03037c11 */ /* 0x000fe200080f140a */
[----:B--2---:R-:W-:-:S04]  /*0a70*/  FMUL R5, R4, UR15 ;  /* 0x0000000f04057c20 */ /* 0x004fc80008400000 */
[----:B------:R-:W-:-:S05]  /*0a80*/  FFMA R7, R26, UR14, R5 ;  /* 0x0000000e1a077c23 */ /* 0x000fca0008000005 */
[----:B------:R0:W-:Y:S04]  /*0a90*/  STG.E desc[UR10][R8.64], R7 ;  /* 0x0000000708007986 */ /* 0x0001e8000c10190a */
[----:B------:R-:W2:Y:S01]  /*0aa0*/  LDG.E R5, desc[UR10][R2.64] ;  /* 0x0000000a02057981 */ /* 0x000ea2000c1e1900 */
[----:B------:R-:W-:-:S04]  /*0ab0*/  IADD3 R11, PT, PT, R11, R0, RZ ;  /* 0x000000000b0b7210 */ /* 0x000fc80007ffe0ff */
[----:B------:R-:W-:-:S04]  /*0ac0*/  IADD3 R12, P0, PT, R25, R11, RZ ;  /* 0x0000000b190c7210 */ /* 0x000fc80007f1e0ff */
[----:B------:R-:W-:Y:S02]  /*0ad0*/  LEA.HI.X.SX32 R13, R11, R6, 0x1, P0 ;  /* 0x000000060b0d7211 */ /* 0x000fe400000f0eff */
[----:B------:R-:W-:Y:S01]  /*0ae0*/  LEA R4, P0, R12, UR12, 0x2 ;  /* 0x0000000c0c047c11 */ /* 0x000fe2000f8010ff */
[----:B--2---:R-:W-:-:S03]  /*0af0*/  FMUL R10, R5, UR15 ;  /* 0x0000000f050a7c20 */ /* 0x004fc60008400000 */
[----:B------:R-:W-:Y:S01]  /*0b00*/  LEA.HI.X R5, R12, UR13, R13, 0x2, P0 ;  /* 0x0000000d0c057c11 */ /* 0x000fe200080f140d */
[----:B------:R-:W-:-:S05]  /*0b10*/  FFMA R29, R29, UR14, R10 ;  /* 0x0000000e1d1d7c23 */ /* 0x000fca000800000a */
[----:B------:R1:W-:Y:S04]  /*0b20*/  STG.E desc[UR10][R2.64], R29 ;  /* 0x0000001d02007986 */ /* 0x0003e8000c10190a */
[----:B------:R-:W2:Y:S01]  /*0b30*/  LDG.E R10, desc[UR10][R4.64] ;  /* 0x0000000a040a7981 */ /* 0x000ea2000c1e1900 */
[----:B------:R-:W-:-:S04]  /*0b40*/  IADD3 R11, PT, PT, R11, R0, RZ ;  /* 0x000000000b0b7210 */ /* 0x000fc80007ffe0ff */
[----:B0-----:R-:W-:-:S04]  /*0b50*/  IADD3 R9, P0, PT, R25, R11, RZ ;  /* 0x0000000b19097210 */ /* 0x001fc80007f1e0ff */
        /* <DEDUP_REMOVED lines=8> */
[----:B-1----:R-:W-:-:S04]  /*0be0*/  IADD3 R3, P0, PT, R25, R15, RZ ;  /* 0x0000000f19037210 */ /* 0x002fc80007f1e0ff */
        /* <DEDUP_REMOVED lines=8> */
[----:B0-----:R-:W-:-:S04]  /*0c70*/  IADD3 R4, P0, PT, R25, R15, RZ ;  /* 0x0000000f19047210 */ /* 0x001fc80007f1e0ff */
        /* <DEDUP_REMOVED lines=8> */
[----:B-1----:R-:W-:-:S04]  /*0d00*/  IADD3 R9, P0, PT, R25, R15, RZ ;  /* 0x0000000f19097210 */ /* 0x002fc80007f1e0ff */
[----:B------:R-:W-:Y:S02]  /*0d10*/  LEA.HI.X.SX32 R12, R15, R6, 0x1, P0 ;  /* 0x000000060f0c7211 */ /* 0x000fe400000f0eff */
[----:B------:R-:W-:Y:S01]  /*0d20*/  LEA R4, P0, R9, UR12, 0x2 ;  /* 0x0000000c09047c11 */ /* 0x000fe2000f8010ff */
[----:B--2---:R-:W-:-:S03]  /*0d30*/  FMUL R8, R5, UR15 ;  /* 0x0000000f05087c20 */ /* 0x004fc60008400000 */
[----:B------:R-:W-:Y:S01]  /*0d40*/  LEA.HI.X R5, R9, UR13, R12, 0x2, P0 ;  /* 0x0000000d09057c11 */ /* 0x000fe200080f140c */
[----:B------:R-:W-:-:S05]  /*0d50*/  FFMA R37, R37, UR14, R8 ;  /* 0x0000000e25257c23 */ /* 0x000fca0008000008 */
[----:B------:R-:W-:Y:S04]  /*0d60*/  STG.E desc[UR10][R10.64], R37 ;  /* 0x000000250a007986 */ /* 0x000fe8000c10190a */
[----:B------:R-:W2:Y:S01]  /*0d70*/  LDG.E R8, desc[UR10][R4.64] ;  /* 0x0000000a04087981 */ /* 0x000ea2000c1e1900 */
[----:B------:R-:W-:-:S04]  /*0d80*/  IADD3 R0, PT, PT, R15, R0, RZ ;  /* 0x000000000f007210 */ /* 0x000fc80007ffe0ff */
[----:B------:R-:W-:-:S04]  /*0d90*/  IADD3 R25, P0, PT, R25, R0, RZ ;  /* 0x0000000019197210 */ /* 0x000fc80007f1e0ff */
[----:B------:R-:W-:Y:S02]  /*0da0*/  LEA.HI.X.SX32 R0, R0, R6, 0x1, P0 ;  /* 0x0000000600007211 */ /* 0x000fe400000f0eff */
[----:B0-----:R-:W-:-:S04]  /*0db0*/  LEA R2, P0, R25, UR12, 0x2 ;  /* 0x0000000c19027c11 */ /* 0x001fc8000f8010ff */
[----:B------:R-:W-:Y:S01]  /*0dc0*/  LEA.HI.X R3, R25, UR13, R0, 0x2, P0 ;  /* 0x0000000d19037c11 */ /* 0x000fe200080f1400 */
[----:B--2---:R-:W-:-:S04]  /*0dd0*/  FMUL R7, R8, UR15 ;  /* 0x0000000f08077c20 */ /* 0x004fc80008400000 */
[----:B------:R-:W-:-:S05]  /*0de0*/  FFMA R7, R38, UR14, R7 ;  /* 0x0000000e26077c23 */ /* 0x000fca0008000007 */
[----:B------:R-:W-:Y:S04]  /*0df0*/  STG.E desc[UR10][R4.64], R7 ;  /* 0x0000000704007986 */ /* 0x000fe8000c10190a */
[----:B------:R-:W2:Y:S02]  /*0e00*/  LDG.E R0, desc[UR10][R2.64] ;  /* 0x0000000a02007981 */ /* 0x000ea4000c1e1900 */
[----:B--2---:R-:W-:-:S04]  /*0e10*/  FMUL R0, R0, UR15 ;  /* 0x0000000f00007c20 */ /* 0x004fc80008400000 */
[----:B------:R-:W-:-:S05]  /*0e20*/  FFMA R31, R31, UR14, R0 ;  /* 0x0000000e1f1f7c23 */ /* 0x000fca0008000000 */
[----:B------:R-:W-:Y:S01]  /*0e30*/  STG.E desc[UR10][R2.64], R31 ;  /* 0x0000001f02007986 */ /* 0x000fe2000c10190a */
[----:B------:R-:W-:Y:S05]  /*0e40*/  EXIT ;  /* 0x000000000000794d */ /* 0x000fea0003800000 */
.L_x_10:
        /* <DEDUP_REMOVED lines=11> */
.L_x_28:


//--------------------- .text._Z18matrix_multiply_v3PfS_S_ffiii --------------------------
	.section	.text._Z18matrix_multiply_v3PfS_S_ffiii,"ax",@progbits
	.align	128
        .global         _Z18matrix_multiply_v3PfS_S_ffiii
        .type           _Z18matrix_multiply_v3PfS_S_ffiii,@function
        .size           _Z18matrix_multiply_v3PfS_S_ffiii,(.L_x_29 - _Z18matrix_multiply_v3PfS_S_ffiii)
        .other          _Z18matrix_multiply_v3PfS_S_ffiii,@"STO_CUDA_ENTRY STV_DEFAULT"
_Z18matrix_multiply_v3PfS_S_ffiii:
.text._Z18matrix_multiply_v3PfS_S_ffiii:
[----:B------:R-:W-:Y:S08]  /*0000*/  LDC R1, c[0x0][0x37c] ;  /* 0x0000df00ff017b82 */ /* 0x000ff00000000800 */
[----:B------:R-:W0:Y:S01]  /*0010*/  LDC R0, c[0x0][0x3a4] ;  /* 0x0000e900ff007b82 */ /* 0x000e220000000800 */
[----:B------:R-:W1:Y:S01]  /*0020*/  S2R R6, SR_CTAID.Y ;  /* 0x0000000000067919 */ /* 0x000e620000002600 */
[----:B------:R-:W2:Y:S01]  /*0030*/  LDCU.64 UR8, c[0x0][0x358] ;  /* 0x00006b00ff0877ac */ /* 0x000ea20008000a00 */
[----:B------:R-:W-:Y:S01]  /*0040*/  HFMA2 R11, -RZ, RZ, 0, 0 ;  /* 0x00000000ff0b7431 */ /* 0x000fe200000001ff */
[----:B------:R-:W3:Y:S04]  /*0050*/  S2R R2, SR_TID.Y ;  /* 0x0000000000027919 */ /* 0x000ee80000002200 */
[----:B------:R-:W4:Y:S01]  /*0060*/  S2UR UR5, SR_CTAID.X ;  /* 0x00000000000579c3 */ /* 0x000f220000002500 */
[----:B------:R-:W0:Y:S02]  /*0070*/  S2R R3, SR_TID.X ;  /* 0x0000000000037919 */ /* 0x000e240000002100 */
[----:B0-----:R-:W-:Y:S01]  /*0080*/  ISETP.GE.AND P0, PT, R0, 0x1, PT ;  /* 0x000000010000780c */ /* 0x001fe20003f06270 */
[----:B----4-:R-:W-:-:S12]  /*0090*/  USHF.L.U32 UR5, UR5, 0x5, URZ ;  /* 0x0000000505057899 */ /* 0x010fd800080006ff */
[----:B-123--:R-:W-:Y:S05]  /*00a0*/  @!P0 BRA `(.L_x_11) ;  /* 0x0000000400b88947 */ /* 0x00efea0003800000 */
[----:B------:R-:W0:Y:S01]  /*00b0*/  LDC R17, c[0x0][0x3a8] ;  /* 0x0000ea00ff117b82 */ /* 0x000e220000000800 */
[----:B------:R-:W1:Y:S01]  /*00c0*/  LDCU.128 UR12, c[0x0][0x380] ;  /* 0x00007000ff0c77ac */ /* 0x000e620008000c00 */
[C---:B------:R-:W-:Y:S01]  /*00d0*/  IMAD R4, R2.reuse, R0, R3 ;  /* 0x0000000002047224 */ /* 0x040fe200078e0203 */
[----:B------:R-:W-:Y:S01]  /*00e0*/  LEA R18, R2, R3, 0x5 ;  /* 0x0000000302127211 */ /* 0x000fe200078e28ff */
[----:B------:R-:W-:Y:S01]  /*00f0*/  IMAD R7, R0, UR5, RZ ;  /* 0x0000000500077c24 */ /* 0x000fe2000f8e02ff */
[----:B------:R-:W-:Y:S01]  /*0100*/  UMOV UR4, 0x400 ;  /* 0x0000040000047882 */ /* 0x000fe20000000000 */
[----:B------:R-:W-:Y:S01]  /*0110*/  IMAD.WIDE.U32 R4, R4, 0x4, RZ ;  /* 0x0000000404047825 */ /* 0x000fe200078e00ff */
[----:B------:R-:W-:Y:S01]  /*0120*/  UIADD3 UR6, UPT, UPT, UR4, 0x1000, URZ ;  /* 0x0000100004067890 */ /* 0x000fe2000fffe0ff */
[----:B------:R-:W2:Y:S01]  /*0130*/  S2UR UR7, SR_CgaCtaId ;  /* 0x00000000000779c3 */ /* 0x000ea20000008800 */
[----:B------:R-:W-:Y:S01]  /*0140*/  MOV R11, RZ ;  /* 0x000000ff000b7202 */ /* 0x000fe20000000f00 */
[----:B------:R-:W-:-:S03]  /*0150*/  IMAD.WIDE.U32 R4, R7, 0x4, R4 ;  /* 0x0000000407047825 */ /* 0x000fc600078e0004 */
[----:B-1----:R-:W-:-:S04]  /*0160*/  IADD3 R4, P0, PT, R4, UR12, RZ ;  /* 0x0000000c04047c10 */ /* 0x002fc8000ff1e0ff */
[----:B------:R-:W-:Y:S01]  /*0170*/  IADD3.X R5, PT, PT, R5, UR13, RZ, P0, !PT ;  /* 0x0000000d05057c10 */ /* 0x000fe200087fe4ff */
[----:B0-----:R-:W-:Y:S01]  /*0180*/  IMAD R8, R2, R17, R3 ;  /* 0x0000001102087224 */ /* 0x001fe200078e0203 */
[----:B------:R-:W-:-:S03]  /*0190*/  SHF.L.U32 R17, R17, 0x5, RZ ;  /* 0x0000000511117819 */ /* 0x000fc600000006ff */
[----:B------:R-:W-:Y:S01]  /*01a0*/  IMAD.WIDE R8, R8, 0x4, RZ ;  /* 0x0000000408087825 */ /* 0x000fe200078e02ff */
[----:B--2---:R-:W-:-:S03]  /*01b0*/  ULEA UR4, UR7, UR4, 0x18 ;  /* 0x0000000407047291 */ /* 0x004fc6000f8ec0ff */
[----:B------:R-:W-:Y:S01]  /*01c0*/  IMAD.WIDE.U32 R8, R6, 0x80, R8 ;  /* 0x0000008006087825 */ /* 0x000fe200078e0008 */
[----:B------:R-:W-:Y:S02]  /*01d0*/  ULEA UR6, UR7, UR6, 0x18 ;  /* 0x0000000607067291 */ /* 0x000fe4000f8ec0ff */
[----:B------:R-:W-:Y:S02]  /*01e0*/  LEA R19, R18, UR4, 0x2 ;  /* 0x0000000412137c11 */ /* 0x000fe4000f8e10ff */
[----:B------:R-:W-:Y:S02]  /*01f0*/  IADD3 R20, P0, PT, R8, UR14, RZ ;  /* 0x0000000e08147c10 */ /* 0x000fe4000ff1e0ff */
[----:B------:R-:W-:Y:S02]  /*0200*/  LEA R18, R18, UR6, 0x2 ;  /* 0x0000000612127c11 */ /* 0x000fe4000f8e10ff */
[----:B------:R-:W-:Y:S02]  /*0210*/  IADD3.X R21, PT, PT, R9, UR15, RZ, P0, !PT ;  /* 0x0000000f09157c10 */ /* 0x000fe400087fe4ff */
[----:B------:R-:W-:-:S02]  /*0220*/  LEA R7, R3, UR6, 0x2 ;  /* 0x0000000603077c11 */ /* 0x000fc4000f8e10ff */
[----:B------:R-:W-:Y:S01]  /*0230*/  LEA R16, R2, UR4, 0x7 ;  /* 0x0000000402107c11 */ /* 0x000fe2000f8e38ff */
[----:B------:R-:W-:-:S06]  /*0240*/  UMOV UR4, URZ ;  /* 0x000000ff00047c82 */ /* 0x000fcc0008000000 */
.L_x_12:
[----:B------:R0:W2:Y:S04]  /*0250*/  LDG.E R22, desc[UR8][R4.64] ;  /* 0x0000000804167981 */ /* 0x0000a8000c1e1900 */
[----:B------:R1:W3:Y:S01]  /*0260*/  LDG.E R27, desc[UR8][R20.64] ;  /* 0x00000008141b7981 */ /* 0x0002e2000c1e1900 */
[----:B------:R-:W-:Y:S01]  /*0270*/  UIADD3 UR4, UPT, UPT, UR4, 0x20, URZ ;  /* 0x0000002004047890 */ /* 0x000fe2000fffe0ff */
[----:B0-----:R-:W-:-:S05]  /*0280*/  IADD3 R4, P1, PT, R4, 0x80, RZ ;  /* 0x0000008004047810 */ /* 0x001fca0007f3e0ff */
[----:B------:R-:W-:Y:S01]  /*0290*/  ISETP.LE.AND P0, PT, R0, UR4, PT ;  /* 0x0000000400007c0c */ /* 0x000fe2000bf03270 */
[----:B-1----:R-:W-:Y:S01]  /*02a0*/  IMAD.WIDE R20, R17, 0x4, R20 ;  /* 0x0000000411147825 */ /* 0x002fe200078e0214 */
[----:B------:R-:W-:Y:S01]  /*02b0*/  IADD3.X R5, PT, PT, RZ, R5, RZ, P1, !PT ;  /* 0x00000005ff057210 */ /* 0x000fe20000ffe4ff */
[----:B--2---:R-:W-:Y:S04]  /*02c0*/  STS [R19], R22 ;  /* 0x0000001613007388 */ /* 0x004fe80000000800 */
[----:B---3--:R-:W-:Y:S01]  /*02d0*/  STS [R18], R27 ;  /* 0x0000001b12007388 */ /* 0x008fe20000000800 */
[----:B------:R-:W-:Y:S06]  /*02e0*/  BAR.SYNC.DEFER_BLOCKING 0x0 ;  /* 0x0000000000007b1d */ /* 0x000fec0000010000 */
[----:B------:R-:W-:Y:S04]  /*02f0*/  LDS R8, [R7] ;  /* 0x0000000007087984 */ /* 0x000fe80000000800 */
[----:B------:R-:W0:Y:S04]  /*0300*/  LDS.128 R12, [R16] ;  /* 0x00000000100c7984 */ /* 0x000e280000000c00 */
[----:B------:R-:W1:Y:S04]  /*0310*/  LDS R29, [R7+0x80] ;  /* 0x00008000071d7984 */ /* 0x000e680000000800 */
[----:B------:R-:W2:Y:S04]  /*0320*/  LDS R23, [R7+0x100] ;  /* 0x0001000007177984 */ /* 0x000ea80000000800 */
[----:B------:R-:W3:Y:S04]  /*0330*/  LDS R24, [R7+0x180] ;  /* 0x0001800007187984 */ /* 0x000ee80000000800 */
[----:B------:R-:W-:Y:S04]  /*0340*/  LDS R25, [R7+0x200] ;  /* 0x0002000007197984 */ /* 0x000fe80000000800 */
[----:B------:R-:W-:Y:S04]  /*0350*/  LDS R22, [R7+0x280] ;  /* 0x0002800007167984 */ /* 0x000fe80000000800 */
[----:B------:R-:W-:Y:S01]  /*0360*/  LDS R26, [R7+0xb80] ;  /* 0x000b8000071a7984 */ /* 0x000fe20000000800 */
[----:B0-----:R-:W-:-:S03]  /*0370*/  FFMA R12, R12, R8, R11 ;  /* 0x000000080c0c7223 */ /* 0x001fc6000000000b */
[----:B------:R-:W0:Y:S01]  /*0380*/  LDS.128 R8, [R16+0x10] ;  /* 0x0000100010087984 */ /* 0x000e220000000c00 */
[----:B-1----:R-:W-:-:S04]  /*0390*/  FFMA R12, R29, R13, R12 ;  /* 0x0000000d1d0c7223 */ /* 0x002fc8000000000c */
[----:B--2---:R-:W-:Y:S02]  /*03a0*/  FFMA R13, R23, R14, R12 ;  /* 0x0000000e170d7223 */ /* 0x004fe4000000000c */
[----:B------:R-:W1:Y:S02]  /*03b0*/  LDS R23, [R7+0x300] ;  /* 0x0003000007177984 */ /* 0x000e640000000800 */
[----:B---3--:R-:W-:Y:S02]  /*03c0*/  FFMA R13, R24, R15, R13 ;  /* 0x0000000f180d7223 */ /* 0x008fe4000000000d */
[----:B------:R-:W2:Y:S02]  /*03d0*/  LDS R24, [R7+0x380] ;  /* 0x0003800007187984 */ /* 0x000ea40000000800 */
[----:B0-----:R-:W-:Y:S02]  /*03e0*/  FFMA R27, R8, R25, R13 ;  /* 0x00000019081b7223 */ /* 0x001fe4000000000d */
[----:B------:R-:W-:Y:S02]  /*03f0*/  LDS R25, [R7+0x400] ;  /* 0x0004000007197984 */ /* 0x000fe40000000800 */
[----:B------:R-:W-:-:S02]  /*0400*/  FFMA R8, R22, R9, R27 ;  /* 0x0000000916087223 */ /* 0x000fc4000000001b */
[----:B------:R-:W0:Y:S02]  /*0410*/  LDS.128 R12, [R16+0x20] ;  /* 0x00002000100c7984 */ /* 0x000e240000000c00 */
[----:B-1----:R-:W-:Y:S02]  /*0420*/  FFMA R9, R23, R10, R8 ;  /* 0x0000000a17097223 */ /* 0x002fe40000000008 */
[----:B------:R-:W1:Y:S02]  /*0430*/  LDS R22, [R7+0x480] ;  /* 0x0004800007167984 */ /* 0x000e640000000800 */
[----:B--2---:R-:W-:Y:S02]  /*0440*/  FFMA R9, R24, R11, R9 ;  /* 0x0000000b18097223 */ /* 0x004fe40000000009 */
[----:B------:R-:W2:Y:S04]  /*0450*/  LDS R23, [R7+0x500] ;  /* 0x0005000007177984 */ /* 0x000ea80000000800 */
[----:B------:R-:W3:Y:S01]  /*0460*/  LDS R24, [R7+0x580] ;  /* 0x0005800007187984 */ /* 0x000ee20000000800 */
[----:B0-----:R-:W-:-:S03]  /*0470*/  FFMA R27, R12, R25, R9 ;  /* 0x000000190c1b7223 */ /* 0x001fc60000000009 */
[----:B------:R-:W-:Y:S01]  /*0480*/  LDS R25, [R7+0x600] ;  /* 0x0006000007197984 */ /* 0x000fe20000000800 */
[----:B-1----:R-:W-:-:S03]  /*0490*/  FFMA R12, R22, R13, R27 ;  /* 0x0000000d160c7223 */ /* 0x002fc6000000001b */
[----:B------:R-:W0:Y:S01]  /*04a0*/  LDS.128 R8, [R16+0x30] ;  /* 0x0000300010087984 */ /* 0x000e220000000c00 */
[----:B--2---:R-:W-:-:S03]  /*04b0*/  FFMA R13, R23, R14, R12 ;  /* 0x0000000e170d7223 */ /* 0x004fc6000000000c */
[----:B------:R-:W1:Y:S01]  /*04c0*/  LDS R22, [R7+0x680] ;  /* 0x0006800007167984 */ /* 0x000e620000000800 */
[----:B---3--:R-:W-:-:S03]  /*04d0*/  FFMA R13, R24, R15, R13 ;  /* 0x0000000f180d7223 */ /* 0x008fc6000000000d */
        /* <DEDUP_REMOVED lines=19> */
[----:B------:R-:W-:Y:S01]  /*0610*/  LDS R24, [R7+0xc80] ;  /* 0x000c800007187984 */ /* 0x000fe20000000800 */
[----:B0-----:R-:W-:-:S03]  /*0620*/  FFMA R27, R8, R25, R13 ;  /* 0x00000019081b7223 */ /* 0x001fc6000000000d */
[----:B------:R-:W-:Y:S01]  /*0630*/  LDS R25, [R7+0xc00] ;  /* 0x000c000007197984 */ /* 0x000fe20000000800 */
[----:B-1----:R-:W-:-:S03]  /*0640*/  FFMA R22, R22, R9, R27 ;  /* 0x0000000916167223 */ /* 0x002fc6000000001b */
[----:B------:R-:W0:Y:S01]  /*0650*/  LDS.128 R12, [R16+0x60] ;  /* 0x00006000100c7984 */ /* 0x000e220000000c00 */
[----:B--2---:R-:W-:-:S03]  /*0660*/  FFMA R9, R23, R10, R22 ;  /* 0x0000000a17097223 */ /* 0x004fc60000000016 */
[----:B------:R-:W1:Y:S01]  /*0670*/  LDS R23, [R7+0xd00] ;  /* 0x000d000007177984 */ /* 0x000e620000000800 */
[----:B------:R-:W-:-:S03]  /*0680*/  FFMA R9, R26, R11, R9 ;  /* 0x0000000b1a097223 */ /* 0x000fc60000000009 */
[----:B------:R-:W2:Y:S01]  /*0690*/  LDS R22, [R7+0xd80] ;  /* 0x000d800007167984 */ /* 0x000ea20000000800 */
[----:B0-----:R-:W-:-:S03]  /*06a0*/  FFMA R27, R12, R25, R9 ;  /* 0x000000190c1b7223 */ /* 0x001fc60000000009 */
[----:B------:R-:W-:Y:S01]  /*06b0*/  LDS R25, [R7+0xe00] ;  /* 0x000e000007197984 */ /* 0x000fe20000000800 */
[----:B------:R-:W-:-:S03]  /*06c0*/  FFMA R24, R24, R13, R27 ;  /* 0x0000000d18187223 */ /* 0x000fc6000000001b */
[----:B------:R-:W0:Y:S01]  /*06d0*/  LDS.128 R8, [R16+0x70] ;  /* 0x0000700010087984 */ /* 0x000e220000000c00 */
[----:B-1----:R-:W-:-:S03]  /*06e0*/  FFMA R23, R23, R14, R24 ;  /* 0x0000000e17177223 */ /* 0x002fc60000000018 */
[----:B------:R-:W1:Y:S01]  /*06f0*/  LDS R27, [R7+0xe80] ;  /* 0x000e8000071b7984 */ /* 0x000e620000000800 */
[----:B--2---:R-:W-:-:S03]  /*0700*/  FFMA R15, R22, R15, R23 ;  /* 0x0000000f160f7223 */ /* 0x004fc60000000017 */
[----:B------:R-:W2:Y:S04]  /*0710*/  LDS R13, [R7+0xf00] ;  /* 0x000f0000070d7984 */ /* 0x000ea80000000800 */
[----:B------:R-:W3:Y:S01]  /*0720*/  LDS R12, [R7+0xf80] ;  /* 0x000f8000070c7984 */ /* 0x000ee20000000800 */
[----:B0-----:R-:W-:-:S04]  /*0730*/  FFMA R8, R8, R25, R15 ;  /* 0x0000001908087223 */ /* 0x001fc8000000000f */
[----:B-1----:R-:W-:-:S04]  /*0740*/  FFMA R8, R27, R9, R8 ;  /* 0x000000091b087223 */ /* 0x002fc80000000008 */
[----:B--2---:R-:W-:-:S04]  /*0750*/  FFMA R13, R13, R10, R8 ;  /* 0x0000000a0d0d7223 */ /* 0x004fc80000000008 */
[----:B---3--:R-:W-:Y:S01]  /*0760*/  FFMA R11, R12, R11, R13 ;  /* 0x0000000b0c0b7223 */ /* 0x008fe2000000000d */
[----:B------:R-:W-:Y:S06]  /*0770*/  BAR.SYNC.DEFER_BLOCKING 0x0 ;  /* 0x0000000000007b1d */ /* 0x000fec0000010000 */
[----:B------:R-:W-:Y:S05]  /*0780*/  @!P0 BRA `(.L_x_12) ;  /* 0xfffffff800b08947 */ /* 0x000fea000383ffff */
.L_x_11:
[----:B------:R-:W0:Y:S01]  /*0790*/  LDC R5, c[0x0][0x3a8] ;  /* 0x0000ea00ff057b82 */ /* 0x000e220000000800 */
[----:B------:R-:W1:Y:S01]  /*07a0*/  LDCU.128 UR12, c[0x0][0x390] ;  /* 0x00007200ff0c77ac */ /* 0x000e620008000c00 */
[----:B------:R-:W-:Y:S01]  /*07b0*/  SHF.L.U32 R6, R6, 0x5, RZ ;  /* 0x0000000506067819 */ /* 0x000fe200000006ff */
[----:B0-----:R-:W-:-:S04]  /*07c0*/  IMAD R3, R2, R5, R3 ;  /* 0x0000000502037224 */ /* 0x001fc800078e0203 */
[----:B------:R-:W-:-:S05]  /*07d0*/  IMAD R6, R5, UR5, R6 ;  /* 0x0000000505067c24 */ /* 0x000fca000f8e0206 */
[----:B------:R-:W-:-:S04]  /*07e0*/  IADD3 R6, P0, PT, R3, R6, RZ ;  /* 0x0000000603067210 */ /* 0x000fc80007f1e0ff */
[----:B-1----:R-:W-:Y:S02]  /*07f0*/  LEA R2, P1, R6, UR12, 0x2 ;  /* 0x0000000c06027c11 */ /* 0x002fe4000f8210ff */
[----:B------:R-:W-:-:S04]  /*0800*/  LEA.HI.X.SX32 R3, R3, RZ, 0x1, P0 ;  /* 0x000000ff03037211 */ /* 0x000fc800000f0eff */
[----:B------:R-:W-:-:S05]  /*0810*/  LEA.HI.X R3, R6, UR13, R3, 0x2, P1 ;  /* 0x0000000d06037c11 */ /* 0x000fca00088f1403 */
[----:B------:R-:W2:Y:S02]  /*0820*/  LDG.E R0, desc[UR8][R2.64] ;  /* 0x0000000802007981 */ /* 0x000ea4000c1e1900 */
[----:B--2---:R-:W-:-:S04]  /*0830*/  FMUL R0, R0, UR15 ;  /* 0x0000000f00007c20 */ /* 0x004fc80008400000 */
[----:B------:R-:W-:-:S05]  /*0840*/  FFMA R11, R11, UR14, R0 ;  /* 0x0000000e0b0b7c23 */ /* 0x000fca0008000000 */
[----:B------:R-:W-:Y:S01]  /*0850*/  STG.E desc[UR8][R2.64], R11 ;  /* 0x0000000b02007986 */ /* 0x000fe2000c101908 */
[----:B------:R-:W-:Y:S05]  /*0860*/  EXIT ;  /* 0x000000000000794d */ /* 0x000fea0003800000 */
.L_x_13:
        /* <DEDUP_REMOVED lines=9> */
.L_x_29:


//--------------------- .text._Z18matrix_multiply_v2PfS_S_ffiii --------------------------
	.section	.text._Z18matrix_multiply_v2PfS_S_ffiii,"ax",@progbits
	.align	128
        .global         _Z18matrix_multiply_v2PfS_S_ffiii
        .type           _Z18matrix_multiply_v2PfS_S_ffiii,@function
        .size           _Z18matrix_multiply_v2PfS_S_ffiii,(.L_x_30 - _Z18matrix_multiply_v2PfS_S_ffiii)
        .other          _Z18matrix_multiply_v2PfS_S_ffiii,@"STO_CUDA_ENTRY STV_DEFAULT"
_Z18matrix_multiply_v2PfS_S_ffiii:
.text._Z18matrix_multiply_v2PfS_S_ffiii:
[----:B------:R-:W-:Y:S01]  /*0000*/  LDC R1, c[0x0][0x37c] ;  /* 0x0000df00ff017b82 */ /* 0x000fe20000000800 */
[----:B------:R-:W0:Y:S07]  /*0010*/  S2R R14, SR_TID.X ;  /* 0x00000000000e7919 */ /* 0x000e2e0000002100 */
[----:B------:R-:W1:Y:S01]  /*0020*/  S2UR UR4, SR_CTAID.X ;  /* 0x00000000000479c3 */ /* 0x000e620000002500 */
[----:B------:R-:W2:Y:S01]  /*0030*/  LDCU UR5, c[0x0][0x3a0] ;  /* 0x00007400ff0577ac */ /* 0x000ea20008000800 */
[----:B------:R-:W3:Y:S06]  /*0040*/  S2R R3, SR_CTAID.Y ;  /* 0x0000000000037919 */ /* 0x000eec0000002600 */
[----:B------:R-:W4:Y:S01]  /*0050*/  LDC R15, c[0x0][0x3a8] ;  /* 0x0000ea00ff0f7b82 */ /* 0x000f220000000800 */
[----:B-1----:R-:W-:Y:S01]  /*0060*/  USHF.L.U32 UR4, UR4, 0x5, URZ ;  /* 0x0000000504047899 */ /* 0x002fe200080006ff */
[----:B0-----:R-:W-:-:S02]  /*0070*/  LOP3.LUT R0, R14, 0x1f, RZ, 0xc0, !PT ;  /* 0x0000001f0e007812 */ /* 0x001fc400078ec0ff */
[----:B------:R-:W-:Y:S02]  /*0080*/  SHF.R.U32.HI R14, RZ, 0x5, R14 ;  /* 0x00000005ff0e7819 */ /* 0x000fe4000001160e */
[----:B---3--:R-:W-:Y:S02]  /*0090*/  LEA R0, R3, R0, 0x5 ;  /* 0x0000000003007211 */ /* 0x008fe400078e28ff */
[----:B------:R-:W-:Y:S02]  /*00a0*/  LOP3.LUT R14, R14, UR4, RZ, 0xfc, !PT ;  /* 0x000000040e0e7c12 */ /* 0x000fe4000f8efcff */
[----:B----4-:R-:W-:-:S04]  /*00b0*/  ISETP.GE.AND P0, PT, R0, R15, PT ;  /* 0x0000000f0000720c */ /* 0x010fc80003f06270 */
[----:B--2---:R-:W-:-:S13]  /*00c0*/  ISETP.GE.OR P0, PT, R14, UR5, P0 ;  /* 0x000000050e007c0c */ /* 0x004fda0008706670 */
[----:B------:R-:W-:Y:S05]  /*00d0*/  @P0 EXIT ;  /* 0x000000000000094d */ /* 0x000fea0003800000 */
[----:B------:R-:W0:Y:S01]  /*00e0*/  LDC R17, c[0x0][0x3a4] ;  /* 0x0000e900ff117b82 */ /* 0x000e220000000800 */
[----:B------:R-:W1:Y:S01]  /*00f0*/  LDCU.64 UR6, c[0x0][0x358] ;  /* 0x00006b00ff0677ac */ /* 0x000e620008000a00 */
[----:B------:R-:W-:Y:S01]  /*0100*/  HFMA2 R26, -RZ, RZ, 0, 0 ;  /* 0x00000000ff1a7431 */ /* 0x000fe200000001ff */
[----:B0-----:R-:W-:-:S13]  /*0110*/  ISETP.GE.AND P0, PT, R17, 0x1, PT ;  /* 0x000000011100780c */ /* 0x001fda0003f06270 */
[----:B-1----:R-:W-:Y:S05]  /*0120*/  @!P0 BRA `(.L_x_14) ;  /* 0x0000000400b88947 */ /* 0x002fea0003800000 */
[C---:B------:R-:W-:Y:S01]  /*0130*/  ISETP.GE.U32.AND P1, PT, R17.reuse, 0x8, PT ;  /* 0x000000081100780c */ /* 0x040fe20003f26070 */
[----:B------:R-:W-:Y:S01]  /*0140*/  IMAD R18, R14, R17, RZ ;  /* 0x000000110e127224 */ /* 0x000fe200078e02ff */
[----:B------:R-:W-:Y:S02]  /*0150*/  LOP3.LUT R25, R17, 0x7, RZ, 0xc0, !PT ;  /* 0x0000000711197812 */ /* 0x000fe400078ec0ff */
[----:B------:R-:W-:Y:S02]  /*0160*/  MOV R26, RZ ;  /* 0x000000ff001a7202 */ /* 0x000fe40000000f00 */
[----:B------:R-:W-:Y:S02]  /*0170*/  ISETP.NE.AND P0, PT, R25, RZ, PT ;  /* 0x000000ff1900720c */ /* 0x000fe40003f05270 */
[----:B------:R-:W-:-:S05]  /*0180*/  MOV R19, RZ ;  /* 0x000000ff00137202 */ /* 0x000fca0000000f00 */
[----:B------:R-:W-:Y:S06]  /*0190*/  @!P1 BRA `(.L_x_15) ;  /* 0x0000000000c49947 */ /* 0x000fec0003800000 */
[----:B------:R-:W0:Y:S01]  /*01a0*/  LDCU.64 UR4, c[0x0][0x380] ;  /* 0x00007000ff0477ac */ /* 0x000e220008000a00 */
[----:B------:R-:W-:Y:S02]  /*01b0*/  LOP3.LUT R19, R17, 0x7ffffff8, RZ, 0xc0, !PT ;  /* 0x7ffffff811137812 */ /* 0x000fe400078ec0ff */
[----:B------:R-:W-:Y:S02]  /*01c0*/  MOV R26, RZ ;  /* 0x000000ff001a7202 */ /* 0x000fe40000000f00 */
[----:B------:R-:W-:Y:S02]  /*01d0*/  MOV R16, R18 ;  /* 0x0000001200107202 */ /* 0x000fe40000000f00 */
[----:B------:R-:W-:Y:S02]  /*01e0*/  MOV R22, R0 ;  /* 0x0000000000167202 */ /* 0x000fe40000000f00 */
[----:B------:R-:W-:Y:S01]  /*01f0*/  IADD3 R20, PT, PT, -R19, RZ, RZ ;  /* 0x000000ff13147210 */ /* 0x000fe20007ffe1ff */
[----:B0-----:R-:W-:-:S04]  /*0200*/  UIADD3 UR4, UP0, UPT, UR4, 0x10, URZ ;  /* 0x0000001004047890 */ /* 0x001fc8000ff1e0ff */
[----:B------:R-:W-:-:S12]  /*0210*/  UIADD3.X UR5, UPT, UPT, URZ, UR5, URZ, UP0, !UPT ;  /* 0x00000005ff057290 */ /* 0x000fd800087fe4ff */
.L_x_16:
[----:B------:R-:W0:Y:S01]  /*0220*/  LDC.64 R12, c[0x0][0x388] ;  /* 0x0000e200ff0c7b82 */ /* 0x000e220000000a00 */
[----:B------:R-:W-:Y:S02]  /*0230*/  MOV R2, UR4 ;  /* 0x0000000400027c02 */ /* 0x000fe40008000f00 */
[----:B------:R-:W-:-:S03]  /*0240*/  MOV R3, UR5 ;  /* 0x0000000500037c02 */ /* 0x000fc60008000f00 */
[----:B------:R-:W-:-:S05]  /*0250*/  IMAD.WIDE R2, R16, 0x4, R2 ;  /* 0x0000000410027825 */ /* 0x000fca00078e0202 */
[----:B------:R-:W2:Y:S04]  /*0260*/  LDG.E R21, desc[UR6][R2.64+-0x10] ;  /* 0xfffff00602157981 */ /* 0x000ea8000c1e1900 */
[----:B------:R-:W3:Y:S04]  /*0270*/  LDG.E R23, desc[UR6][R2.64+-0xc] ;  /* 0xfffff40602177981 */ /* 0x000ee8000c1e1900 */
[----:B------:R-:W4:Y:S01]  /*0280*/  LDG.E R29, desc[UR6][R2.64+-0x8] ;  /* 0xfffff806021d7981 */ /* 0x000f22000c1e1900 */
[----:B0-----:R-:W-:-:S05]  /*0290*/  IMAD.WIDE R12, R22, 0x4, R12 ;  /* 0x00000004160c7825 */ /* 0x001fca00078e020c */
[----:B------:R0:W2:Y:S01]  /*02a0*/  LDG.E R24, desc[UR6][R12.64] ;  /* 0x000000060c187981 */ /* 0x0000a2000c1e1900 */
[----:B------:R-:W-:-:S04]  /*02b0*/  IMAD.WIDE R10, R15, 0x4, R12 ;  /* 0x000000040f0a7825 */ /* 0x000fc800078e020c */
[C---:B------:R-:W-:Y:S02]  /*02c0*/  IMAD.WIDE R4, R15.reuse, 0x4, R10 ;  /* 0x000000040f047825 */ /* 0x040fe400078e020a */
[----:B------:R-:W3:Y:S02]  /*02d0*/  LDG.E R10, desc[UR6][R10.64] ;  /* 0x000000060a0a7981 */ /* 0x000ee4000c1e1900 */
[C---:B------:R-:W-:Y:S02]  /*02e0*/  IMAD.WIDE R6, R15.reuse, 0x4, R4 ;  /* 0x000000040f067825 */ /* 0x040fe400078e0204 */
[----:B------:R1:W4:Y:S02]  /*02f0*/  LDG.E R28, desc[UR6][R4.64] ;  /* 0x00000006041c7981 */ /* 0x000324000c1e1900 */
[C---:B------:R-:W-:Y:S02]  /*0300*/  IMAD.WIDE R8, R15.reuse, 0x4, R6 ;  /* 0x000000040f087825 */ /* 0x040fe400078e0206 */
[----:B------:R-:W5:Y:S02]  /*0310*/  LDG.E R6, desc[UR6][R6.64] ;  /* 0x0000000606067981 */ /* 0x000f64000c1e1900 */
[----:B0-----:R-:W-:-:S05]  /*0320*/  IMAD.WIDE R12, R15, 0x4, R8 ;  /* 0x000000040f0c7825 */ /* 0x001fca00078e0208 */
[----:B------:R-:W5:Y:S04]  /*0330*/  LDG.E R11, desc[UR6][R12.64] ;  /* 0x000000060c0b7981 */ /* 0x000f68000c1e1900 */
[----:B------:R-:W5:Y:S04]  /*0340*/  LDG.E R7, desc[UR6][R8.64] ;  /* 0x0000000608077981 */ /* 0x000f68000c1e1900 */
[----:B------:R-:W5:Y:S04]  /*0350*/  LDG.E R9, desc[UR6][R2.64+-0x4] ;  /* 0xfffffc0602097981 */ /* 0x000f68000c1e1900 */
[----:B------:R-:W5:Y:S01]  /*0360*/  LDG.E R8, desc[UR6][R2.64+0x8] ;  /* 0x0000080602087981 */ /* 0x000f62000c1e1900 */
[----:B--2---:R-:W-:Y:S01]  /*0370*/  FFMA R24, R21, R24, R26 ;  /* 0x0000001815187223 */ /* 0x004fe2000000001a */
[----:B------:R-:W-:-:S02]  /*0380*/  IMAD.WIDE R26, R15, 0x4, R12 ;  /* 0x000000040f1a7825 */ /* 0x000fc400078e020c */
[----:B------:R-:W2:Y:S04]  /*0390*/  LDG.E R21, desc[UR6][R2.64] ;  /* 0x0000000602157981 */ /* 0x000ea8000c1e1900 */
[----:B------:R-:W2:Y:S01]  /*03a0*/  LDG.E R12, desc[UR6][R2.64+0x4] ;  /* 0x00000406020c7981 */ /* 0x000ea2000c1e1900 */
[----:B-1----:R-:W-:-:S03]  /*03b0*/  IMAD.WIDE R4, R15, 0x4, R26 ;  /* 0x000000040f047825 */ /* 0x002fc600078e021a */
[----:B------:R-:W2:Y:S04]  /*03c0*/  LDG.E R13, desc[UR6][R2.64+0xc] ;  /* 0x00000c06020d7981 */ /* 0x000ea8000c1e1900 */
[----:B------:R-:W2:Y:S04]  /*03d0*/  LDG.E R4, desc[UR6][R4.64] ;  /* 0x0000000604047981 */ /* 0x000ea8000c1e1900 */
[----:B------:R-:W2:Y:S01]  /*03e0*/  LDG.E R3, desc[UR6][R26.64] ;  /* 0x000000061a037981 */ /* 0x000ea2000c1e1900 */
[----:B---3--:R-:W-:Y:S01]  /*03f0*/  FFMA R10, R23, R10, R24 ;  /* 0x0000000a170a7223 */ /* 0x008fe20000000018 */
[----:B------:R-:W-:-:S03]  /*0400*/  IADD3 R20, PT, PT, R20, 0x8, RZ ;  /* 0x0000000814147810 */ /* 0x000fc60007ffe0ff */
[----:B----4-:R-:W-:Y:S01]  /*0410*/  FFMA R10, R29, R28, R10 ;  /* 0x0000001c1d0a7223 */ /* 0x010fe2000000000a */
[----:B------:R-:W-:Y:S02]  /*0420*/  ISETP.NE.AND P1, PT, R20, RZ, PT ;  /* 0x000000ff1400720c */ /* 0x000fe40003f25270 */
[----:B------:R-:W-:Y:S01]  /*0430*/  LEA R22, R15, R22, 0x3 ;  /* 0x000000160f167211 */ /* 0x000fe200078e18ff */
[----:B-----5:R-:W-:Y:S01]  /*0440*/  FFMA R6, R9, R6, R10 ;  /* 0x0000000609067223 */ /* 0x020fe2000000000a */
[----:B------:R-:W-:-:S03]  /*0450*/  IADD3 R16, PT, PT, R16, 0x8, RZ ;  /* 0x0000000810107810 */ /* 0x000fc60007ffe0ff */
[----:B--2---:R-:W-:-:S04]  /*0460*/  FFMA R7, R21, R7, R6 ;  /* 0x0000000715077223 */ /* 0x004fc80000000006 */
[----:B------:R-:W-:-:S04]  /*0470*/  FFMA R7, R12, R11, R7 ;  /* 0x0000000b0c077223 */ /* 0x000fc80000000007 */
[----:B------:R-:W-:-:S04]  /*0480*/  FFMA R8, R8, R3, R7 ;  /* 0x0000000308087223 */ /* 0x000fc80000000007 */
[----:B------:R-:W-:Y:S01]  /*0490*/  FFMA R26, R13, R4, R8 ;  /* 0x000000040d1a7223 */ /* 0x000fe20000000008 */
[----:B------:R-:W-:Y:S06]  /*04a0*/  @P1 BRA `(.L_x_16) ;  /* 0xfffffffc005c1947 */ /* 0x000fec000383ffff */
.L_x_15:
[----:B------:R-:W-:Y:S05]  /*04b0*/  @!P0 BRA `(.L_x_14) ;  /* 0x0000000000d48947 */ /* 0x000fea0003800000 */
[----:B------:R-:W-:Y:S02]  /*04c0*/  ISETP.GE.U32.AND P0, PT, R25, 0x4, PT ;  /* 0x000000041900780c */ /* 0x000fe40003f06070 */
[----:B------:R-:W-:-:S04]  /*04d0*/  LOP3.LUT R12, R17, 0x3, RZ, 0xc0, !PT ;  /* 0x00000003110c7812 */ /* 0x000fc800078ec0ff */
[----:B------:R-:W-:-:S07]  /*04e0*/  ISETP.NE.AND P1, PT, R12, RZ, PT ;  /* 0x000000ff0c00720c */ /* 0x000fce0003f25270 */
[----:B------:R-:W-:Y:S06]  /*04f0*/  @!P0 BRA `(.L_x_17) ;  /* 0x0000000000588947 */ /* 0x000fec0003800000 */
[----:B------:R-:W0:Y:S01]  /*0500*/  LDC.64 R8, c[0x0][0x388] ;  /* 0x0000e200ff087b82 */ /* 0x000e220000000a00 */
[----:B------:R-:W-:Y:S01]  /*0510*/  IMAD R7, R19, R15, R0 ;  /* 0x0000000f13077224 */ /* 0x000fe200078e0200 */
[----:B------:R-:W-:-:S06]  /*0520*/  IADD3 R5, PT, PT, R18, R19, RZ ;  /* 0x0000001312057210 */ /* 0x000fcc0007ffe0ff */
[----:B------:R-:W1:Y:S01]  /*0530*/  LDC.64 R2, c[0x0][0x380] ;  /* 0x0000e000ff027b82 */ /* 0x000e620000000a00 */
[----:B0-----:R-:W-:-:S04]  /*0540*/  IMAD.WIDE R8, R7, 0x4, R8 ;  /* 0x0000000407087825 */ /* 0x001fc800078e0208 */
[----:B------:R-:W-:Y:S02]  /*0550*/  IMAD.WIDE R10, R15, 0x4, R8 ;  /* 0x000000040f0a7825 */ /* 0x000fe400078e0208 */
[----:B------:R-:W2:Y:S02]  /*0560*/  LDG.E R8, desc[UR6][R8.64] ;  /* 0x0000000608087981 */ /* 0x000ea4000c1e1900 */
[----:B-1----:R-:W-:-:S04]  /*0570*/  IMAD.WIDE R2, R5, 0x4, R2 ;  /* 0x0000000405027825 */ /* 0x002fc800078e0202 */
[C---:B------:R-:W-:Y:S01]  /*0580*/  IMAD.WIDE R4, R15.reuse, 0x4, R10 ;  /* 0x000000040f047825 */ /* 0x040fe200078e020a */
[----:B------:R-:W2:Y:S04]  /*0590*/  LDG.E R13, desc[UR6][R2.64] ;  /* 0x00000006020d7981 */ /* 0x000ea8000c1e1900 */
[----:B------:R-:W3:Y:S01]  /*05a0*/  LDG.E R10, desc[UR6][R10.64] ;  /* 0x000000060a0a7981 */ /* 0x000ee2000c1e1900 */
[----:B------:R-:W-:-:S03]  /*05b0*/  IMAD.WIDE R6, R15, 0x4, R4 ;  /* 0x000000040f067825 */ /* 0x000fc600078e0204 */
[----:B------:R-:W3:Y:S04]  /*05c0*/  LDG.E R16, desc[UR6][R2.64+0x4] ;  /* 0x0000040602107981 */ /* 0x000ee8000c1e1900 */
[----:B------:R-:W4:Y:S04]  /*05d0*/  LDG.E R21, desc[UR6][R4.64] ;  /* 0x0000000604157981 */ /* 0x000f28000c1e1900 */
[----:B------:R-:W4:Y:S04]  /*05e0*/  LDG.E R20, desc[UR6][R2.64+0x8] ;  /* 0x0000080602147981 */ /* 0x000f28000c1e1900 */
[----:B------:R-:W5:Y:S04]  /*05f0*/  LDG.E R22, desc[UR6][R2.64+0xc] ;  /* 0x00000c0602167981 */ /* 0x000f68000c1e1900 */
[----:B------:R-:W5:Y:S01]  /*0600*/  LDG.E R6, desc[UR6][R6.64] ;  /* 0x0000000606067981 */ /* 0x000f62000c1e1900 */
[----:B------:R-:W-:Y:S01]  /*0610*/  IADD3 R19, PT, PT, R19, 0x4, RZ ;  /* 0x0000000413137810 */ /* 0x000fe20007ffe0ff */
[----:B--2---:R-:W-:-:S04]  /*0620*/  FFMA R13, R13, R8, R26 ;  /* 0x000000080d0d7223 */ /* 0x004fc8000000001a */
[----:B---3--:R-:W-:-:S04]  /*0630*/  FFMA R13, R16, R10, R13 ;  /* 0x0000000a100d7223 */ /* 0x008fc8000000000d */
[----:B----4-:R-:W-:-:S04]  /*0640*/  FFMA R13, R20, R21, R13 ;  /* 0x00000015140d7223 */ /* 0x010fc8000000000d */
[----:B-----5:R-:W-:-:S07]  /*0650*/  FFMA R26, R22, R6, R13 ;  /* 0x00000006161a7223 */ /* 0x020fce000000000d */
.L_x_17:
[----:B------:R-:W-:Y:S05]  /*0660*/  @!P1 BRA `(.L_x_14) ;  /* 0x0000000000689947 */ /* 0x000fea0003800000 */
[----:B------:R-:W0:Y:S01]  /*0670*/  LDC.64 R8, c[0x0][0x388] ;  /* 0x0000e200ff087b82 */ /* 0x000e220000000a00 */
[----:B------:R-:W-:Y:S02]  /*0680*/  ISETP.NE.AND P0, PT, R12, 0x1, PT ;  /* 0x000000010c00780c */ /* 0x000fe40003f05270 */
[----:B------:R-:W-:-:S04]  /*0690*/  LOP3.LUT R17, R17, 0x1, RZ, 0xc0, !PT ;  /* 0x0000000111117812 */ /* 0x000fc800078ec0ff */
[----:B------:R-:W-:Y:S01]  /*06a0*/  ISETP.NE.U32.AND P1, PT, R17, 0x1, PT ;  /* 0x000000011100780c */ /* 0x000fe20003f25070 */
[----:B------:R-:W1:Y:S06]  /*06b0*/  LDC.64 R6, c[0x0][0x380] ;  /* 0x0000e000ff067b82 */ /* 0x000e6c0000000a00 */
[C---:B------:R-:W-:Y:S01]  /*06c0*/  @P0 IMAD R13, R19.reuse, R15, R0 ;  /* 0x0000000f130d0224 */ /* 0x040fe200078e0200 */
[----:B------:R-:W-:Y:S01]  /*06d0*/  @P0 IADD3 R11, PT, PT, R18, R19, RZ ;  /* 0x00000013120b0210 */ /* 0x000fe20007ffe0ff */
[----:B------:R-:W2:Y:S01]  /*06e0*/  LDC.64 R4, c[0x0][0x380] ;  /* 0x0000e000ff047b82 */ /* 0x000ea20000000a00 */
[----:B------:R-:W-:-:S07]  /*06f0*/  @P0 IADD3 R19, PT, PT, R19, 0x2, RZ ;  /* 0x0000000213130810 */ /* 0x000fce0007ffe0ff */
[----:B------:R-:W3:Y:S01]  /*0700*/  LDC.64 R2, c[0x0][0x388] ;  /* 0x0000e200ff027b82 */ /* 0x000ee20000000a00 */
[----:B0-----:R-:W-:Y:S01]  /*0710*/  @P0 IMAD.WIDE R8, R13, 0x4, R8 ;  /* 0x000000040d080825 */ /* 0x001fe200078e0208 */
[----:B------:R-:W-:-:S03]  /*0720*/  @!P1 IADD3 R13, PT, PT, R18, R19, RZ ;  /* 0x00000013120d9210 */ /* 0x000fc60007ffe0ff */
[----:B------:R-:W-:Y:S01]  /*0730*/  @!P1 IMAD R19, R19, R15, R0 ;  /* 0x0000000f13139224 */ /* 0x000fe200078e0200 */
[----:B------:R-:W4:Y:S01]  /*0740*/  @P0 LDG.E R12, desc[UR6][R8.64] ;  /* 0x00000006080c0981 */ /* 0x000f22000c1e1900 */
[----:B-1----:R-:W-:-:S04]  /*0750*/  @P0 IMAD.WIDE R6, R11, 0x4, R6 ;  /* 0x000000040b060825 */ /* 0x002fc800078e0206 */
[----:B------:R-:W-:Y:S01]  /*0760*/  @P0 IMAD.WIDE R10, R15, 0x4, R8 ;  /* 0x000000040f0a0825 */ /* 0x000fe200078e0208 */
[----:B------:R-:W4:Y:S03]  /*0770*/  @P0 LDG.E R17, desc[UR6][R6.64] ;  /* 0x0000000606110981 */ /* 0x000f26000c1e1900 */
[----:B--2---:R-:W-:Y:S01]  /*0780*/  @!P1 IMAD.WIDE R4, R13, 0x4, R4 ;  /* 0x000000040d049825 */ /* 0x004fe200078e0204 */
[----:B------:R-:W2:Y:S04]  /*0790*/  @P0 LDG.E R21, desc[UR6][R6.64+0x4] ;  /* 0x0000040606150981 */ /* 0x000ea8000c1e1900 */
[----:B------:R-:W2:Y:S01]  /*07a0*/  @P0 LDG.E R10, desc[UR6][R10.64] ;  /* 0x000000060a0a0981 */ /* 0x000ea2000c1e1900 */
[----:B---3--:R-:W-:-:S03]  /*07b0*/  @!P1 IMAD.WIDE R2, R19, 0x4, R2 ;  /* 0x0000000413029825 */ /* 0x008fc600078e0202 */
[----:B------:R-:W3:Y:S04]  /*07c0*/  @!P1 LDG.E R5, desc[UR6][R4.64] ;  /* 0x0000000604059981 */ /* 0x000ee8000c1e1900 */
[----:B------:R-:W3:Y:S01]  /*07d0*/  @!P1 LDG.E R2, desc[UR6][R2.64] ;  /* 0x0000000602029981 */ /* 0x000ee2000c1e1900 */
[----:B----4-:R-:W-:-:S04]  /*07e0*/  @P0 FFMA R12, R17, R12, R26 ;  /* 0x0000000c110c0223 */ /* 0x010fc8000000001a */
[----:B--2---:R-:W-:-:S04]  /*07f0*/  @P0 FFMA R26, R21, R10, R12 ;  /* 0x0000000a151a0223 */ /* 0x004fc8000000000c */
[----:B---3--:R-:W-:-:S07]  /*0800*/  @!P1 FFMA R26, R5, R2, R26 ;  /* 0x00000002051a9223 */ /* 0x008fce000000001a */
.L_x_14:
[----:B------:R-:W0:Y:S01]  /*0810*/  LDC.64 R2, c[0x0][0x390] ;  /* 0x0000e400ff027b82 */ /* 0x000e220000000a00 */
[----:B------:R-:W-:Y:S01]  /*0820*/  IMAD R15, R14, R15, R0 ;  /* 0x0000000f0e0f7224 */ /* 0x000fe200078e0200 */
[----:B------:R-:W1:Y:S03]  /*0830*/  LDCU.64 UR4, c[0x0][0x398] ;  /* 0x00007300ff0477ac */ /* 0x000e660008000a00 */
[----:B0-----:R-:W-:-:S05]  /*0840*/  IMAD.WIDE R2, R15, 0x4, R2 ;  /* 0x000000040f027825 */ /* 0x001fca00078e0202 */
[----:B------:R-:W1:Y:S02]  /*0850*/  LDG.E R0, desc[UR6][R2.64] ;  /* 0x0000000602007981 */ /* 0x000e64000c1e1900 */
[----:B-1----:R-:W-:-:S04]  /*0860*/  FMUL R5, R0, UR5 ;  /* 0x0000000500057c20 */ /* 0x002fc80008400000 */
[----:B------:R-:W-:-:S05]  /*0870*/  FFMA R5, R26, UR4, R5 ;  /* 0x000000041a057c23 */ /* 0x000fca0008000005 */
[----:B------:R-:W-:Y:S01]  /*0880*/  STG.E desc[UR6][R2.64], R5 ;  /* 0x0000000502007986 */ /* 0x000fe2000c101906 */
[----:B------:R-:W-:Y:S05]  /*0890*/  EXIT ;  /* 0x000000000000794d */ /* 0x000fea0003800000 */
.L_x_18:
        /* <DEDUP_REMOVED lines=14> */
.L_x_30:


//--------------------- .text._Z15matrix_multiplyPfS_S_ffiii --------------------------
	.section	.text._Z15matrix_multiplyPfS_S_ffiii,"ax",@progbits
	.align	128
        .global         _Z15matrix_multiplyPfS_S_ffiii
        .type           _Z15matrix_multiplyPfS_S_ffiii,@function
        .size           _Z15matrix_multiplyPfS_S_ffiii,(.L_x_31 - _Z15matrix_multiplyPfS_S_ffiii)
        .other          _Z15matrix_multiplyPfS_S_ffiii,@"STO_CUDA_ENTRY STV_DEFAULT"
_Z15matrix_multiplyPfS_S_ffiii:
.text._Z15matrix_multiplyPfS_S_ffiii:
[----:B------:R-:W-:Y:S01]  /*0000*/  LDC R1, c[0x0][0x37c] ;  /* 0x0000df00ff017b82 */ /* 0x000fe20000000800 */
[----:B------:R-:W0:Y:S07]  /*0010*/  S2R R5, SR_TID.Y ;  /* 0x0000000000057919 */ /* 0x000e2e0000002200 */
[----:B------:R-:W1:Y:S01]  /*0020*/  LDC R14, c[0x0][0x360] ;  /* 0x0000d800ff0e7b82 */ /* 0x000e620000000800 */
[----:B------:R-:W2:Y:S01]  /*0030*/  LDCU UR6, c[0x0][0x3a0] ;  /* 0x00007400ff0677ac */ /* 0x000ea20008000800 */
[----:B------:R-:W1:Y:S06]  /*0040*/  S2R R3, SR_TID.X ;  /* 0x0000000000037919 */ /* 0x000e6c0000002100 */
[----:B------:R-:W0:Y:S08]  /*0050*/  S2UR UR5, SR_CTAID.Y ;  /* 0x00000000000579c3 */ /* 0x000e300000002600 */
[----:B------:R-:W0:Y:S08]  /*0060*/  LDC R0, c[0x0][0x364] ;  /* 0x0000d900ff007b82 */ /* 0x000e300000000800 */
[----:B------:R-:W1:Y:S08]  /*0070*/  S2UR UR4, SR_CTAID.X ;  /* 0x00000000000479c3 */ /* 0x000e700000002500 */
[----:B------:R-:W3:Y:S01]  /*0080*/  LDC R15, c[0x0][0x3a8] ;  /* 0x0000ea00ff0f7b82 */ /* 0x000ee20000000800 */
[----:B0-----:R-:W-:-:S02]  /*0090*/  IMAD R0, R0, UR5, R5 ;  /* 0x0000000500007c24 */ /* 0x001fc4000f8e0205 */
[----:B-1----:R-:W-:-:S03]  /*00a0*/  IMAD R14, R14, UR4, R3 ;  /* 0x000000040e0e7c24 */ /* 0x002fc6000f8e0203 */
[----:B---3--:R-:W-:-:S04]  /*00b0*/  ISETP.GE.AND P0, PT, R0, R15, PT ;  /* 0x0000000f0000720c */ /* 0x008fc80003f06270 */
        /* <DEDUP_REMOVED lines=22> */
.L_x_21:
        /* <DEDUP_REMOVED lines=41> */
.L_x_20:
        /* <DEDUP_REMOVED lines=27> */
.L_x_22:
        /* <DEDUP_REMOVED lines=27> */
.L_x_19:
        /* <DEDUP_REMOVED lines=9> */
.L_x_23:
        /* <DEDUP_REMOVED lines=14> */
.L_x_31:


//--------------------- .text._Z5hellov           --------------------------
	.section	.text._Z5hellov,"ax",@progbits
	.align	128
        .global         _Z5hellov
        .type           _Z5hellov,@function
        .size           _Z5hellov,(.L_x_32 - _Z5hellov)
        .other          _Z5hellov,@"STO_CUDA_ENTRY STV_DEFAULT"
_Z5hellov:
.text._Z5hellov:
[----:B------:R-:W0:Y:S01]  /*0000*/  LDC R1, c[0x0][0x37c] ;  /* 0x0000df00ff017b82 */ /* 0x000e220000000800 */
[----:B------:R-:W1:Y:S01]  /*0010*/  S2R R8, SR_CTAID.X ;  /* 0x0000000000087919 */ /* 0x000e620000002500 */
[----:B0-----:R-:W-:Y:S01]  /*0020*/  VIADD R1, R1, 0xfffffff8 ;  /* 0xfffffff801017836 */ /* 0x001fe20000000000 */
[----:B------:R-:W-:Y:S01]  /*0030*/  MOV R0, 0x8 ;  /* 0x0000000800007802 */ /* 0x000fe20000000f00 */
[----:B------:R-:W0:Y:S01]  /*0040*/  LDCU UR4, c[0x0][0x2f8] ;  /* 0x00005f00ff0477ac */ /* 0x000e220008000800 */
[----:B------:R-:W1:Y:S03]  /*0050*/  S2R R9, SR_TID.X ;  /* 0x0000000000097919 */ /* 0x000e660000002100 */
[----:B------:R2:W3:Y:S01]  /*0060*/  LDC.64 R2, c[0x4][R0] ;  /* 0x0100000000027b82 */ /* 0x0004e20000000a00 */
[----:B------:R-:W4:Y:S01]  /*0070*/  LDCU.64 UR6, c[0x4][URZ] ;  /* 0x01000000ff0677ac */ /* 0x000f220008000a00 */
[----:B------:R-:W5:Y:S01]  /*0080*/  LDCU UR5, c[0x0][0x2fc] ;  /* 0x00005f80ff0577ac */ /* 0x000f620008000800 */
[----:B0-----:R-:W-:Y:S01]  /*0090*/  IADD3 R6, P0, PT, R1, UR4, RZ ;  /* 0x0000000401067c10 */ /* 0x001fe2000ff1e0ff */
[----:B----4-:R-:W-:Y:S01]  /*00a0*/  IMAD.U32 R4, RZ, RZ, UR6 ;  /* 0x00000006ff047e24 */ /* 0x010fe2000f8e00ff */
[----:B------:R-:W-:-:S03]  /*00b0*/  MOV R5, UR7 ;  /* 0x0000000700057c02 */ /* 0x000fc60008000f00 */
[----:B-----5:R-:W-:Y:S01]  /*00c0*/  IMAD.X R7, RZ, RZ, UR5, P0 ;  /* 0x00000005ff077e24 */ /* 0x020fe200080e06ff */
[----:B-1----:R2:W-:Y:S07]  /*00d0*/  STL.64 [R1], R8 ;  /* 0x0000000801007387 */ /* 0x0025ee0000100a00 */
[----:B------:R-:W-:-:S07]  /*00e0*/  LEPC R20, `(.L_x_24) ;  /* 0x000000001014794e */ /* 0x000fce0000000000 */
[----:B--23--:R-:W-:Y:S05]  /*00f0*/  CALL.ABS.NOINC R2 ;  /* 0x0000000002007343 */ /* 0x00cfea0003c00000 */
.L_x_24:
[----:B------:R-:W-:Y:S05]  /*0100*/  EXIT ;  /* 0x000000000000794d */ /* 0x000fea0003800000 */
.L_x_25:
        /* <DEDUP_REMOVED lines=15> */
.L_x_32:


//--------------------- .nv.global.init           --------------------------
	.section	.nv.global.init,"aw",@progbits
.nv.global.init:
	.type		$str,@object
	.size		$str,(.L_0 - $str)
$str:
        /*0000*/ 	.byte	0x48, 0x65, 0x6c, 0x6c, 0x6f, 0x20, 0x66, 0x72, 0x6f, 0x6d, 0x20, 0x62, 0x6c, 0x6f, 0x63, 0x6b
        /*0010*/ 	.byte	0x3a, 0x20, 0x25, 0x75, 0x2c, 0x20, 0x74, 0x68, 0x72, 0x65, 0x61, 0x64, 0x3a, 0x20, 0x25, 0x75
        /*0020*/ 	.byte	0x0a, 0x00
.L_0:


//--------------------- .nv.shared._Z18matrix_multiply_v6PfS_S_ffiii --------------------------
	.section	.nv.shared._Z18matrix_multiply_v6PfS_S_ffiii,"aw",@nobits
	.sectionflags	@""
	.align	4
.nv.shared._Z18matrix_multiply_v6PfS_S_ffiii:
	.zero		9216


//--------------------- .nv.shared.reserved.0     --------------------------
	.section	.nv.shared.reserved.0,"aw",@nobits
	.weak		__nv_reservedSMEM_offset_0_alias
	.size		__nv_reservedSMEM_offset_0_alias, 0, 64
	.other		__nv_reservedSMEM_offset_0_alias,@"STO_CUDA_RESERVED_SHARED STV_DEFAULT"
__nv_reservedSMEM_offset_0_alias:
	.zero		0
	.zero		64


//--------------------- .nv.shared._Z18matrix_multiply_v5PfS_S_ffiii --------------------------
	.section	.nv.shared._Z18matrix_multiply_v5PfS_S_ffiii,"aw",@nobits
	.sectionflags	@""
	.align	4
.nv.shared._Z18matrix_multiply_v5PfS_S_ffiii:
	.zero		5120


//--------------------- .nv.shared._Z18matrix_multiply_v4PfS_S_ffiii --------------------------
	.section	.nv.shared._Z18matrix_multiply_v4PfS_S_ffiii,"aw",@nobits
	.sectionflags	@""
	.align	4
.nv.shared._Z18matrix_multiply_v4PfS_S_ffiii:
	.zero		5120


//--------------------- .nv.shared._Z18matrix_multiply_v3PfS_S_ffiii --------------------------
	.section	.nv.shared._Z18matrix_multiply_v3PfS_S_ffiii,"aw",@nobits
	.sectionflags	@""
	.align	4
.nv.shared._Z18matrix_multiply_v3PfS_S_ffiii:
	.zero		9216


//--------------------- .nv.constant0._Z18matrix_multiply_v6PfS_S_ffiii --------------------------
	.section	.nv.constant0._Z18matrix_multiply_v6PfS_S_ffiii,"a",@progbits
	.sectionflags	@""
	.align	4
.nv.constant0._Z18matrix_multiply_v6PfS_S_ffiii:
	.zero		940


//--------------------- .nv.constant0._Z18matrix_multiply_v5PfS_S_ffiii --------------------------
	.section	.nv.constant0._Z18matrix_multiply_v5PfS_S_ffiii,"a",@progbits
	.sectionflags	@""
	.align	4
.nv.constant0._Z18matrix_multiply_v5PfS_S_ffiii:
	.zero		940


//--------------------- .nv.constant0._Z18matrix_multiply_v4PfS_S_ffiii --------------------------
	.section	.nv.constant0._Z18matrix_multiply_v4PfS_S_ffiii,"a",@progbits
	.sectionflags	@""
	.align	4
.nv.constant0._Z18matrix_multiply_v4PfS_S_ffiii:
	.zero		940


//--------------------- .nv.constant0._Z18matrix_multiply_v3PfS_S_ffiii --------------------------
	.section	.nv.constant0._Z18matrix_multiply_v3PfS_S_ffiii,"a",@progbits
	.sectionflags	@""
	.align	4
.nv.constant0._Z18matrix_multiply_v3PfS_S_ffiii:
	.zero		940


//--------------------- .nv.constant0._Z18matrix_multiply_v2PfS_S_ffiii --------------------------
	.section	.nv.constant0._Z18matrix_multiply_v2PfS_S_ffiii,"a",@progbits
	.sectionflags	@""
	.align	4
.nv.constant0._Z18matrix_multiply_v2PfS_S_ffiii:
	.zero		940


//--------------------- .nv.constant0._Z15matrix_multiplyPfS_S_ffiii --------------------------
	.section	.nv.constant0._Z15matrix_multiplyPfS_S_ffiii,"a",@progbits
	.sectionflags	@""
	.align	4
.nv.constant0._Z15matrix_multiplyPfS_S_ffiii:
	.zero		940


//--------------------- .nv.constant0._Z5hellov   --------------------------
	.section	.nv.constant0._Z5hellov,"a",@progbits
	.sectionflags	@""
	.align	4
.nv.constant0._Z5hellov:
	.zero		896


//--------------------- SYMBOLS --------------------------

	.type		.nv.reservedSmem.offset0,@object
	.size		.nv.reservedSmem.offset0,0x4
	.type		.nv.reservedSmem.cap,@object
	.size		.nv.reservedSmem.cap,0x4
	.type		vprintf,@function
